def matmul_kernel(
    a_ptr,
    b_ptr,
    c_ptr,
    M,
    N,
    K,
    stride_am,
    stride_ak,
    stride_bk,
    stride_bn,
    stride_cm,
    stride_cn,
    BLOCK_M: tl.constexpr,
    BLOCK_N: tl.constexpr,
    BLOCK_K: tl.constexpr,
    GROUP_M: tl.constexpr,
):
    pid = tl.program_id(axis=0)
    num_pid_m = tl.cdiv(M, BLOCK_M)
    num_pid_n = tl.cdiv(N, BLOCK_N)
    num_pid_in_group = GROUP_M * num_pid_n
    group_id = pid // num_pid_in_group
    first_pid_m = group_id * GROUP_M
    group_size_m = min(num_pid_m - first_pid_m, GROUP_M)
    pid_m = first_pid_m + ((pid % num_pid_in_group) % group_size_m)
    pid_n = (pid % num_pid_in_group) // group_size_m

    offs_am = (pid_m * BLOCK_M + tl.arange(0, BLOCK_M)) % M
    offs_bn = (pid_n * BLOCK_N + tl.arange(0, BLOCK_N)) % N
    offs_k = tl.arange(0, BLOCK_K)
    a_ptrs = a_ptr + offs_am[:, None] * stride_am + offs_k[None, :] * stride_ak
    b_ptrs = b_ptr + offs_k[:, None] * stride_bk + offs_bn[None, :] * stride_bn

    acc = tl.zeros((BLOCK_M, BLOCK_N), dtype=tl.float32)
    for kk in range(0, tl.cdiv(K, BLOCK_K)):
        a = tl.load(a_ptrs, mask=offs_k[None, :] < K - kk * BLOCK_K, other=0.0)
        b = tl.load(b_ptrs, mask=offs_k[:, None] < K - kk * BLOCK_K, other=0.0)
        acc = tl.dot(a, b, acc)
        a_ptrs += BLOCK_K * stride_ak
        b_ptrs += BLOCK_K * stride_bk

    c = acc.to(c_ptr.dtype.element_ty)
    offs_cm = pid_m * BLOCK_M + tl.arange(0, BLOCK_M)
    offs_cn = pid_n * BLOCK_N + tl.arange(0, BLOCK_N)
    c_ptrs = c_ptr + offs_cm[:, None] * stride_cm + offs_cn[None, :] * stride_cn
    mask = (offs_cm[:, None] < M) & (offs_cn[None, :] < N)
    tl.store(c_ptrs, c, mask=mask)

# config = {"BLOCK_K": 32, "BLOCK_M": 64, "BLOCK_N": 128, "GROUP_M": 8, "arch": "sm_100", "dtype": "fp8e4m3", "num_ctas": 1, "num_stages": 3, "num_warps": 8}
# arch = sm_100


// ===== COMPILED SASS (sm_100a) =====

	.target	sm_100a

	.elftype	@"ET_EXEC"


//--------------------- .note.nv.tkinfo           --------------------------
	.section	.note.nv.tkinfo,"",@"SHT_NOTE"
	.sectionflags	@"SHF_NOTE_NV_TKINFO"
	.tkinfo
        /*0018*/ 	.word	0x00000081
        /*0030*/ 	.string	""
        /*0030*/ 	.string	"ptxas-blackwell"
        /*0030*/ 	.string	"Cuda compilation tools, release 12.9, V12.9.86"
        /*0030*/ 	.string	"Build cuda_12.9.r12.9/compiler.36037853_0"
        /*0030*/ 	.string	"-v  -suppress-debug-info  -lineinfo  -arch sm_100a "



//--------------------- .note.nv.cuver            --------------------------
	.section	.note.nv.cuver,"",@"SHT_NOTE"
	.sectionflags	@"SHF_NOTE_NV_CUVER"
        /*0018*/ 	.short	0x0001
        /*001a*/ 	.short	0x0064
        /*001c*/ 	.short	0x0001
        /*001e*/ 	.short	0x0000
        /*0020*/ 	.short	0x0001
        /*0022*/ 	.short	0x0000


//--------------------- .nv.info                  --------------------------
	.section	.nv.info,"",@"SHT_CUDA_INFO"
	.align	4


	//----- nvinfo : EIATTR_REGCOUNT
	.align		4
        /*0000*/ 	.byte	0x04, 0x2f
        /*0002*/ 	.short	(.L_4 - .L_3)
	.align		4
.L_3:
        /*0004*/ 	.word	index@(matmul_kernel)
        /*0008*/ 	.word	0x00000076


	//----- nvinfo : EIATTR_FRAME_SIZE
	.align		4
.L_4:
        /*000c*/ 	.byte	0x04, 0x11
        /*000e*/ 	.short	(.L_6 - .L_5)
	.align		4
.L_5:
        /*0010*/ 	.word	index@($__internal_2_$__cuda_sm10x_tcgen05_guardrail_trap_unallocated_columns_being_dealloced)
        /*0014*/ 	.word	0x00000000


	//----- nvinfo : EIATTR_FRAME_SIZE
	.align		4
.L_6:
        /*0018*/ 	.byte	0x04, 0x11
        /*001a*/ 	.short	(.L_8 - .L_7)
	.align		4
.L_7:
        /*001c*/ 	.word	index@($__internal_1_$__cuda_sm10x_tcgen05_guardrail_trap_phase_invalid_during_alloc)
        /*0020*/ 	.word	0x00000000


	//----- nvinfo : EIATTR_FRAME_SIZE
	.align		4
.L_8:
        /*0024*/ 	.byte	0x04, 0x11
        /*0026*/ 	.short	(.L_10 - .L_9)
	.align		4
.L_9:
        /*0028*/ 	.word	index@($__internal_0_$__cuda_sm10x_tcgen05_guardrail_trap_col_being_dealloced_not_returned_by_alloc)
        /*002c*/ 	.word	0x00000000


	//----- nvinfo : EIATTR_FRAME_SIZE
	.align		4
.L_10:
        /*0030*/ 	.byte	0x04, 0x11
        /*0032*/ 	.short	(.L_12 - .L_11)
	.align		4
.L_11:
        /*0034*/ 	.word	index@(matmul_kernel)
        /*0038*/ 	.word	0x00000000


	//----- nvinfo : EIATTR_MIN_STACK_SIZE
	.align		4
.L_12:
        /*003c*/ 	.byte	0x04, 0x12
        /*003e*/ 	.short	(.L_14 - .L_13)
	.align		4
.L_13:
        /*0040*/ 	.word	index@(matmul_kernel)
        /*0044*/ 	.word	0x00000000
.L_14:


//--------------------- .nv.info.matmul_kernel    --------------------------
	.section	.nv.info.matmul_kernel,"",@"SHT_CUDA_INFO"
	.sectionflags	@""
	.align	4


	//----- nvinfo : EIATTR_CUDA_API_VERSION
	.align		4
        /*0000*/ 	.byte	0x04, 0x37
        /*0002*/ 	.short	(.L_16 - .L_15)
.L_15:
        /*0004*/ 	.word	0x00000081


	//----- nvinfo : EIATTR_KPARAM_INFO
	.align		4
.L_16:
        /*0008*/ 	.byte	0x04, 0x17
        /*000a*/ 	.short	(.L_18 - .L_17)
.L_17:
        /*000c*/ 	.word	0x00000000
        /*0010*/ 	.short	0x000d
        /*0012*/ 	.short	0x0048
        /*0014*/ 	.byte	0x00, 0xf4, 0x21, 0x00


	//----- nvinfo : EIATTR_KPARAM_INFO
	.align		4
.L_18:
        /*0018*/ 	.byte	0x04, 0x17
        /*001a*/ 	.short	(.L_20 - .L_19)
.L_19:
        /*001c*/ 	.word	0x00000000
        /*0020*/ 	.short	0x000c
        /*0022*/ 	.short	0x0040
        /*0024*/ 	.byte	0x00, 0xf4, 0x21, 0x00


	//----- nvinfo : EIATTR_KPARAM_INFO
	.align		4
.L_20:
        /*0028*/ 	.byte	0x04, 0x17
        /*002a*/ 	.short	(.L_22 - .L_21)
.L_21:
        /*002c*/ 	.word	0x00000000
        /*0030*/ 	.short	0x000b
        /*0032*/ 	.short	0x0038
        /*0034*/ 	.byte	0x00, 0xf0, 0x11, 0x00


	//----- nvinfo : EIATTR_KPARAM_INFO
	.align		4
.L_22:
        /*0038*/ 	.byte	0x04, 0x17
        /*003a*/ 	.short	(.L_24 - .L_23)
.L_23:
        /*003c*/ 	.word	0x00000000
        /*0040*/ 	.short	0x000a
        /*0042*/ 	.short	0x0034
        /*0044*/ 	.byte	0x00, 0xf0, 0x11, 0x00


	//----- nvinfo : EIATTR_KPARAM_INFO
	.align		4
.L_24:
        /*0048*/ 	.byte	0x04, 0x17
        /*004a*/ 	.short	(.L_26 - .L_25)
.L_25:
        /*004c*/ 	.word	0x00000000
        /*0050*/ 	.short	0x0009
        /*0052*/ 	.short	0x0030
        /*0054*/ 	.byte	0x00, 0xf0, 0x11, 0x00


	//----- nvinfo : EIATTR_KPARAM_INFO
	.align		4
.L_26:
        /*0058*/ 	.byte	0x04, 0x17
        /*005a*/ 	.short	(.L_28 - .L_27)
.L_27:
        /*005c*/ 	.word	0x00000000
        /*0060*/ 	.short	0x0008
        /*0062*/ 	.short	0x002c
        /*0064*/ 	.byte	0x00, 0xf0, 0x11, 0x00


	//----- nvinfo : EIATTR_KPARAM_INFO
	.align		4
.L_28:
        /*0068*/ 	.byte	0x04, 0x17
        /*006a*/ 	.short	(.L_30 - .L_29)
.L_29:
        /*006c*/ 	.word	0x00000000
        /*0070*/ 	.short	0x0007
        /*0072*/ 	.short	0x0028
        /*0074*/ 	.byte	0x00, 0xf0, 0x11, 0x00


	//----- nvinfo : EIATTR_KPARAM_INFO
	.align		4
.L_30:
        /*0078*/ 	.byte	0x04, 0x17
        /*007a*/ 	.short	(.L_32 - .L_31)
.L_31:
        /*007c*/ 	.word	0x00000000
        /*0080*/ 	.short	0x0006
        /*0082*/ 	.short	0x0024
        /*0084*/ 	.byte	0x00, 0xf0, 0x11, 0x00


	//----- nvinfo : EIATTR_KPARAM_INFO
	.align		4
.L_32:
        /*0088*/ 	.byte	0x04, 0x17
        /*008a*/ 	.short	(.L_34 - .L_33)
.L_33:
        /*008c*/ 	.word	0x00000000
        /*0090*/ 	.short	0x0005
        /*0092*/ 	.short	0x0020
        /*0094*/ 	.byte	0x00, 0xf0, 0x11, 0x00


	//----- nvinfo : EIATTR_KPARAM_INFO
	.align		4
.L_34:
        /*0098*/ 	.byte	0x04, 0x17
        /*009a*/ 	.short	(.L_36 - .L_35)
.L_35:
        /*009c*/ 	.word	0x00000000
        /*00a0*/ 	.short	0x0004
        /*00a2*/ 	.short	0x001c
        /*00a4*/ 	.byte	0x00, 0xf0, 0x11, 0x00


	//----- nvinfo : EIATTR_KPARAM_INFO
	.align		4
.L_36:
        /*00a8*/ 	.byte	0x04, 0x17
        /*00aa*/ 	.short	(.L_38 - .L_37)
.L_37:
        /*00ac*/ 	.word	0x00000000
        /*00b0*/ 	.short	0x0003
        /*00b2*/ 	.short	0x0018
        /*00b4*/ 	.byte	0x00, 0xf0, 0x11, 0x00


	//----- nvinfo : EIATTR_KPARAM_INFO
	.align		4
.L_38:
        /*00b8*/ 	.byte	0x04, 0x17
        /*00ba*/ 	.short	(.L_40 - .L_39)
.L_39:
        /*00bc*/ 	.word	0x00000000
        /*00c0*/ 	.short	0x0002
        /*00c2*/ 	.short	0x0010
        /*00c4*/ 	.byte	0x00, 0xf4, 0x21, 0x00


	//----- nvinfo : EIATTR_KPARAM_INFO
	.align		4
.L_40:
        /*00c8*/ 	.byte	0x04, 0x17
        /*00ca*/ 	.short	(.L_42 - .L_41)
.L_41:
        /*00cc*/ 	.word	0x00000000
        /*00d0*/ 	.short	0x0001
        /*00d2*/ 	.short	0x0008
        /*00d4*/ 	.byte	0x00, 0xf4, 0x21, 0x00


	//----- nvinfo : EIATTR_KPARAM_INFO
	.align		4
.L_42:
        /*00d8*/ 	.byte	0x04, 0x17
        /*00da*/ 	.short	(.L_44 - .L_43)
.L_43:
        /*00dc*/ 	.word	0x00000000
        /*00e0*/ 	.short	0x0000
        /*00e2*/ 	.short	0x0000
        /*00e4*/ 	.byte	0x00, 0xf4, 0x21, 0x00


	//----- nvinfo : EIATTR_AT_ENTRY_FRAGMENTS
	.align		4
.L_44:
        /*00e8*/ 	.byte	0x04, 0x4f
        /*00ea*/ 	.short	(.L_46 - .L_45)


	//   ....[0]....
.L_45:
        /*00ec*/ 	.word	0x00000004


	//----- nvinfo : EIATTR_RESERVED_SMEM_USED
	.align		4
.L_46:
        /*00f0*/ 	.byte	0x01, 0x41
	.zero		2


	//----- nvinfo : EIATTR_SPARSE_MMA_MASK
	.align		4
        /*00f4*/ 	.byte	0x03, 0x50
        /*00f6*/ 	.short	0x0000


	//----- nvinfo : EIATTR_TCGEN05_1CTA_USED
	.align		4
        /*00f8*/ 	.byte	0x01, 0x51
	.zero		2


	//----- nvinfo : EIATTR_MAXREG_COUNT
	.align		4
        /*00fc*/ 	.byte	0x03, 0x1b
        /*00fe*/ 	.short	0x00ff


	//----- nvinfo : EIATTR_NUM_BARRIERS
	.align		4
        /*0100*/ 	.byte	0x02, 0x4c
        /*0102*/ 	.byte	0x01
	.zero		1


	//----- nvinfo : EIATTR_INT_WARP_WIDE_INSTR_OFFSETS
	.align		4
        /*0104*/ 	.byte	0x04, 0x31
        /*0106*/ 	.short	(.L_48 - .L_47)


	//   ....[0]....
.L_47:
        /*0108*/ 	.word	0x00001330


	//   ....[1]....
        /*010c*/ 	.word	0x000013b0


	//   ....[2]....
        /*0110*/ 	.word	0x00002380


	//   ....[3]....
        /*0114*/ 	.word	0x00004cf0


	//   ....[4]....
        /*0118*/ 	.word	0x00004d40


	//----- nvinfo : EIATTR_COOP_GROUP_MASK_REGIDS
	.align		4
.L_48:
        /*011c*/ 	.byte	0x04, 0x29
        /*011e*/ 	.short	(.L_50 - .L_49)


	//   ....[0]....
.L_49:
        /*0120*/ 	.word	0xffffffff


	//   ....[1]....
        /*0124*/ 	.word	0xffffffff


	//   ....[2]....
        /*0128*/ 	.word	0xffffffff


	//   ....[3]....
        /*012c*/ 	.word	0xffffffff


	//----- nvinfo : EIATTR_COOP_GROUP_INSTR_OFFSETS
	.align		4
.L_50:
        /*0130*/ 	.byte	0x04, 0x28
        /*0132*/ 	.short	(.L_52 - .L_51)


	//   ....[0]....
.L_51:
        /*0134*/ 	.word	0x00000060


	//   ....[1]....
        /*0138*/ 	.word	0x00000320


	//   ....[2]....
        /*013c*/ 	.word	0x00004b80


	//   ....[3]....
        /*0140*/ 	.word	0x00004df0


	//----- nvinfo : EIATTR_VRC_CTA_INIT_COUNT
	.align		4
.L_52:
        /*0144*/ 	.byte	0x02, 0x4a
        /*0146*/ 	.byte	0x80
	.zero		1


	//----- nvinfo : EIATTR_MBARRIER_INSTR_OFFSETS
	.align		4
        /*0148*/ 	.byte	0x04, 0x39
        /*014a*/ 	.short	(.L_54 - .L_53)


	//   ....[0]....
.L_53:
        /*014c*/ 	.word	0x00001560
        /*0150*/ 	.word	0x000000ff
        /*0154*/ 	.word	0x00000000
        /*0158*/ 	.short	0x0100
        /*015a*/ 	.byte	0x0d
	.zero		1


	//   ....[1]....
        /*015c*/ 	.word	0x000023b0
        /*0160*/ 	.word	0x000000ff
        /*0164*/ 	.word	0x00003008
        /*0168*/ 	.short	0x0100
        /*016a*/ 	.byte	0x0f
	.zero		1


	//   ....[2]....
        /*016c*/ 	.word	0x00002910
        /*0170*/ 	.word	0x000000ff
        /*0174*/ 	.word	0x00000000
        /*0178*/ 	.short	0x010a
        /*017a*/ 	.byte	0x0d
	.zero		1


	//   ....[3]....
        /*017c*/ 	.word	0x00003540
        /*0180*/ 	.word	0x000000ff
        /*0184*/ 	.word	0x00000000
        /*0188*/ 	.short	0x010a
        /*018a*/ 	.byte	0x0d
	.zero		1


	//   ....[4]....
        /*018c*/ 	.word	0x00003680
        /*0190*/ 	.word	0x000000ff
        /*0194*/ 	.word	0x00003000
        /*0198*/ 	.short	0x0108
        /*019a*/ 	.byte	0x0f
	.zero		1


	//   ....[5]....
        /*019c*/ 	.word	0x000036f0
        /*01a0*/ 	.word	0x000000ff
        /*01a4*/ 	.word	0x00003008
        /*01a8*/ 	.short	0x0108
        /*01aa*/ 	.byte	0x0f
	.zero		1


	//   ....[6]....
        /*01ac*/ 	.word	0x00004e10
        /*01b0*/ 	.word	0x000000ff
        /*01b4*/ 	.word	0x00000000
        /*01b8*/ 	.short	0x010a
        /*01ba*/ 	.byte	0x0d
	.zero		1


	//   ....[7]....
        /*01bc*/ 	.word	0x00004e40
        /*01c0*/ 	.word	0x000000ff
        /*01c4*/ 	.word	0x00000000
        /*01c8*/ 	.short	0x010a
        /*01ca*/ 	.byte	0x0d
	.zero		1


	//----- nvinfo : EIATTR_NUM_MBARRIERS
	.align		4
.L_54:
        /*01cc*/ 	.byte	0x03, 0x38
        /*01ce*/ 	.short	0x0002


	//----- nvinfo : EIATTR_EXIT_INSTR_OFFSETS
	.align		4
        /*01d0*/ 	.byte	0x04, 0x1c
        /*01d2*/ 	.short	(.L_56 - .L_55)


	//   ....[0]....
.L_55:
        /*01d4*/ 	.word	0x00004e00


	//----- nvinfo : EIATTR_REQNTID
	.align		4
.L_56:
        /*01d8*/ 	.byte	0x04, 0x10
        /*01da*/ 	.short	(.L_58 - .L_57)
.L_57:
        /*01dc*/ 	.word	0x00000100
        /*01e0*/ 	.word	0x00000001
        /*01e4*/ 	.word	0x00000001


	//----- nvinfo : EIATTR_CRS_STACK_SIZE
	.align		4
.L_58:
        /*01e8*/ 	.byte	0x04, 0x1e
        /*01ea*/ 	.short	(.L_60 - .L_59)
.L_59:
        /*01ec*/ 	.word	0x00000000


	//----- nvinfo : EIATTR_CBANK_PARAM_SIZE
	.align		4
.L_60:
        /*01f0*/ 	.byte	0x03, 0x19
        /*01f2*/ 	.short	0x0050


	//----- nvinfo : EIATTR_PARAM_CBANK
	.align		4
        /*01f4*/ 	.byte	0x04, 0x0a
        /*01f6*/ 	.short	(.L_62 - .L_61)
	.align		4
.L_61:
        /*01f8*/ 	.word	index@(.nv.constant0.matmul_kernel)
        /*01fc*/ 	.short	0x0380
        /*01fe*/ 	.short	0x0050


	//----- nvinfo : EIATTR_SW_WAR
	.align		4
.L_62:
        /*0200*/ 	.byte	0x04, 0x36
        /*0202*/ 	.short	(.L_64 - .L_63)
.L_63:
        /*0204*/ 	.word	0x00000008
.L_64:


//--------------------- .nv.compat                --------------------------
	.section	.nv.compat,"",@"SHT_CUDA_COMPAT_INFO"
	.align	4
        /*0000*/ 	.byte	0x02, 0x02, 0x02, 0x00, 0x02, 0x05, 0x05, 0x00, 0x02, 0x03, 0x00, 0x00, 0x02, 0x06, 0x01, 0x00


//--------------------- .nv.callgraph             --------------------------
	.section	.nv.callgraph,"",@"SHT_CUDA_CALLGRAPH"
	.align	4
	.sectionentsize	8
	.align		4
        /*0000*/ 	.word	0x00000000
	.align		4
        /*0004*/ 	.word	0xffffffff
	.align		4
        /*0008*/ 	.word	0x00000000
	.align		4
        /*000c*/ 	.word	0xfffffffe
	.align		4
        /*0010*/ 	.word	0x00000000
	.align		4
        /*0014*/ 	.word	0xfffffffd
	.align		4
        /*0018*/ 	.word	0x00000000
	.align		4
        /*001c*/ 	.word	0xfffffffc


//--------------------- .text.matmul_kernel       --------------------------
	.section	.text.matmul_kernel,"ax",@progbits
	.align	128
        .global         matmul_kernel
        .type           matmul_kernel,@function
        .size           matmul_kernel,(.L_x_20 - matmul_kernel)
        .other          matmul_kernel,@"STO_CUDA_ENTRY STV_DEFAULT"
matmul_kernel:
.text.matmul_kernel:
[----:B------:R-:W0:Y:S01]  /*0000*/  LDC R1, c[0x0][0x37c] ;  /* 0x0000df00ff017b82 */ /* 0x000e220000000800 */
[----:B------:R-:W1:Y:S01]  /*0010*/  S2R R39, SR_TID.X ;  /* 0x0000000000277919 */ /* 0x000e620000002100 */
[----:B------:R-:W2:Y:S01]  /*0020*/  LDCU.64 UR16, c[0x0][0x358] ;  /* 0x00006b00ff1077ac */ /* 0x000ea20008000a00 */
[----:B-1----:R-:W-:-:S13]  /*0030*/  ISETP.GE.U32.AND P1, PT, R39, 0x20, PT ;  /* 0x000000202700780c */ /* 0x002fda0003f26070 */
[----:B--2---:R-:W-:Y:S05]  /*0040*/  @P1 BRA `(.L_x_0) ;  /* 0x0000000000b81947 */ /* 0x004fea0003800000 */
[----:B------:R-:W1:Y:S01]  /*0050*/  S2UR UR6, SR_CgaCtaId ;  /* 0x00000000000679c3 */ /* 0x000e620000008800 */
[----:B------:R-:W-:Y:S01]  /*0060*/  NOP ;  /* 0x0000000000007918 */ /* 0x000fe20000000000 */
[----:B------:R-:W-:Y:S02]  /*0070*/  UMOV UR4, 0x40 ;  /* 0x0000004000047882 */ /* 0x000fe40000000000 */
[----:B-1----:R-:W-:-:S09]  /*0080*/  ULEA UR4, UR6, UR4, 0x18 ;  /* 0x0000000406047291 */ /* 0x002fd2000f8ec0ff */
[----:B------:R-:W1:Y:S01]  /*0090*/  LDS.U8 R0, [UR4] ;  /* 0x00000004ff007984 */ /* 0x000e620008000000 */
[----:B------:R-:W-:Y:S02]  /*00a0*/  UMOV UR4, 0x400 ;  /* 0x0000040000047882 */ /* 0x000fe40000000000 */
[----:B------:R-:W-:Y:S01]  /*00b0*/  ULEA UR4, UR6, UR4, 0x18 ;  /* 0x0000000406047291 */ /* 0x000fe2000f8ec0ff */
[----:B-1----:R-:W-:-:S13]  /*00c0*/  ISETP.NE.AND P0, PT, R0, RZ, PT ;  /* 0x000000ff0000720c */ /* 0x002fda0003f05270 */
[----:B------:R-:W-:Y:S05]  /*00d0*/  @P0 BRA `(.L_x_1) ;  /* 0x00000000007c0947 */ /* 0x000fea0003800000 */
[----:B------:R-:W-:-:S13]  /*00e0*/  ELECT P0, URZ, PT ;  /* 0x0000000000ff782f */ /* 0x000fda0003800000 */
[----:B------:R-:W-:Y:S05]  /*00f0*/  @!P0 BRA `(.L_x_2) ;  /* 0x0000000000848947 */ /* 0x000fea0003800000 */
[----:B------:R-:W-:Y:S01]  /*0100*/  UMOV UR5, 0x4 ;  /* 0x0000000400057882 */ /* 0x000fe20000000000 */
[----:B------:R-:W-:Y:S02]  /*0110*/  IMAD.MOV.U32 R4, RZ, RZ, 0x1 ;  /* 0x00000001ff047424 */ /* 0x000fe400078e00ff */
[----:B------:R-:W-:Y:S02]  /*0120*/  IMAD.MOV.U32 R5, RZ, RZ, 0xf ;  /* 0x0000000fff057424 */ /* 0x000fe400078e00ff */
[----:B------:R-:W-:Y:S04]  /*0130*/  DEPBAR.LE SB1, 0x36 ;  /* 0x00009d800000791a */ /* 0x000fe80000000000 */
[----:B------:R-:W1:Y:S02]  /*0140*/  UTCATOMSWS.FIND_AND_SET.ALIGN UP0, UR5, UR5 ;  /* 0x00000005000575e3 */ /* 0x000e640008000800 */
[----:B-1----:R-:W-:-:S04]  /*0150*/  PLOP3.LUT P0, PT, PT, PT, UP0, 0x80, 0x8 ;  /* 0x000000000008781c */ /* 0x002fc80003f0f008 */
[----:B------:R-:W-:-:S04]  /*0160*/  SEL R0, RZ, 0xffffffff, !P0 ;  /* 0xffffffffff007807 */ /* 0x000fc80004000000 */
[----:B------:R-:W-:Y:S01]  /*0170*/  ISETP.NE.AND P0, PT, R0, RZ, PT ;  /* 0x000000ff0000720c */ /* 0x000fe20003f05270 */
[----:B------:R-:W-:-:S12]  /*0180*/  IMAD.U32 R0, RZ, RZ, UR5 ;  /* 0x00000005ff007e24 */ /* 0x000fd8000f8e00ff */
[----:B------:R-:W-:Y:S05]  /*0190*/  @P0 BRA `(.L_x_3) ;  /* 0x0000000000240947 */ /* 0x000fea0003800000 */
.L_x_4:
[----:B------:R-:W-:Y:S05]  /*01a0*/  NANOSLEEP 0x64 ;  /* 0x000000640000795d */ /* 0x000fea0003800000 */
[----:B------:R-:W-:-:S05]  /*01b0*/  UMOV UR5, 0x4 ;  /* 0x0000000400057882 */ /* 0x000fca0000000000 */
[----:B------:R-:W-:Y:S04]  /*01c0*/  DEPBAR.LE SB1, 0x36 ;  /* 0x00009d800000791a */ /* 0x000fe80000000000 */
[----:B------:R-:W1:Y:S02]  /*01d0*/  UTCATOMSWS.FIND_AND_SET.ALIGN UP0, UR5, UR5 ;  /* 0x00000005000575e3 */ /* 0x000e640008000800 */
[----:B-1----:R-:W-:-:S04]  /*01e0*/  PLOP3.LUT P0, PT, PT, PT, UP0, 0x80, 0x8 ;  /* 0x000000000008781c */ /* 0x002fc80003f0f008 */
[----:B------:R-:W-:-:S04]  /*01f0*/  SEL R0, RZ, 0xffffffff, !P0 ;  /* 0xffffffffff007807 */ /* 0x000fc80004000000 */
[----:B------:R-:W-:Y:S01]  /*0200*/  ISETP.NE.AND P0, PT, R0, RZ, PT ;  /* 0x000000ff0000720c */ /* 0x000fe20003f05270 */
[----:B------:R-:W-:-:S12]  /*0210*/  IMAD.U32 R0, RZ, RZ, UR5 ;  /* 0x00000005ff007e24 */ /* 0x000fd8000f8e00ff */
[----:B------:R-:W-:Y:S05]  /*0220*/  @!P0 BRA `(.L_x_4) ;  /* 0xfffffffc00dc8947 */ /* 0x000fea000383ffff */
.L_x_3:
[C---:B------:R-:W-:Y:S01]  /*0230*/  VIADD R3, R0.reuse, 0x10 ;  /* 0x0000001000037836 */ /* 0x040fe20000000000 */
[----:B------:R-:W-:Y:S01]  /*0240*/  UMOV UR5, 0x50 ;  /* 0x0000005000057882 */ /* 0x000fe20000000000 */
[----:B------:R-:W-:Y:S01]  /*0250*/  SHF.L.U32 R2, R5, R0, RZ ;  /* 0x0000000005027219 */ /* 0x000fe200000006ff */
[----:B------:R-:W-:Y:S01]  /*0260*/  ULEA UR5, UR6, UR5, 0x18 ;  /* 0x0000000506057291 */ /* 0x000fe2000f8ec0ff */
[----:B------:R-:W-:Y:S01]  /*0270*/  IMAD.SHL.U32 R0, R0, 0x20, RZ ;  /* 0x0000002000007824 */ /* 0x000fe200078e00ff */
[----:B------:R-:W-:-:S04]  /*0280*/  SHF.L.U32 R3, R4, R3, RZ ;  /* 0x0000000304037219 */ /* 0x000fc800000006ff */
[----:B------:R-:W-:-:S05]  /*0290*/  LOP3.LUT R2, R3, R2, RZ, 0xfc, !PT ;  /* 0x0000000203027212 */ /* 0x000fca00078efcff */
[----:B------:R1:W-:Y:S04]  /*02a0*/  ATOMS.OR RZ, [UR5], R2 ;  /* 0x00000002ffff798c */ /* 0x0003e8000b000005 */
[----:B------:R1:W-:Y:S01]  /*02b0*/  STS [UR4], R0 ;  /* 0x00000000ff007988 */ /* 0x0003e20008000804 */
[----:B------:R-:W-:Y:S05]  /*02c0*/  BRA `(.L_x_2) ;  /* 0x0000000000107947 */ /* 0x000fea0003800000 */
.L_x_1:
[----:B------:R-:W-:Y:S01]  /*02d0*/  IMAD.MOV.U32 R0, RZ, RZ, -0x1 ;  /* 0xffffffffff007424 */ /* 0x000fe200078e00ff */
[----:B------:R-:W-:-:S04]  /*02e0*/  MOV R2, 0x310 ;  /* 0x0000031000027802 */ /* 0x000fc80000000f00 */
[----:B------:R1:W-:Y:S03]  /*02f0*/  STS [UR4], R0 ;  /* 0x00000000ff007988 */ /* 0x0003e60008000804 */
[----:B01----:R-:W-:Y:S05]  /*0300*/  CALL.REL.NOINC `($__internal_1_$__cuda_sm10x_tcgen05_guardrail_trap_phase_invalid_during_alloc) ;  /* 0x0000004800e47944 */ /* 0x003fea0003c00000 */
.L_x_2:
[----:B------:R-:W-:Y:S05]  /*0310*/  WARPSYNC.ALL ;  /* 0x0000000000007948 */ /* 0x000fea0003800000 */
[----:B------:R-:W-:Y:S01]  /*0320*/  NOP ;  /* 0x0000000000007918 */ /* 0x000fe20000000000 */
.L_x_0:
[----:B------:R-:W2:Y:S01]  /*0330*/  LDC.64 R66, c[0x0][0x398] ;  /* 0x0000e600ff427b82 */ /* 0x000ea20000000a00 */
[----:B------:R-:W3:Y:S01]  /*0340*/  S2R R10, SR_CTAID.X ;  /* 0x00000000000a7919 */ /* 0x000ee20000002500 */
[----:B------:R-:W-:Y:S01]  /*0350*/  UMOV UR4, 0x400 ;  /* 0x0000040000047882 */ /* 0x000fe20000000000 */
[----:B------:R-:W-:Y:S01]  /*0360*/  SHF.R.U32.HI R37, RZ, 0x6, R39 ;  /* 0x00000006ff257819 */ /* 0x000fe20000011627 */
[----:B------:R-:W4:Y:S01]  /*0370*/  LDCU UR11, c[0x0][0x3a4] ;  /* 0x00007480ff0b77ac */ /* 0x000f220008000800 */
[----:B------:R-:W-:Y:S02]  /*0380*/  PRMT R69, RZ, 0x7610, R69 ;  /* 0x00007610ff457816 */ /* 0x000fe40000000045 */
[----:B------:R-:W-:Y:S01]  /*0390*/  SGXT.U32 R37, R37, 0x2 ;  /* 0x000000022525781a */ /* 0x000fe20000000000 */
[----:B------:R-:W5:Y:S01]  /*03a0*/  S2UR UR6, SR_CgaCtaId ;  /* 0x00000000000679c3 */ /* 0x000f620000008800 */
[----:B------:R-:W1:Y:S01]  /*03b0*/  LDCU.128 UR20, c[0x0][0x380] ;  /* 0x00007000ff1477ac */ /* 0x000e620008000c00 */
[----:B------:R-:W-:-:S06]  /*03c0*/  UMOV UR8, 0x1 ;  /* 0x0000000100087882 */ /* 0x000fcc0000000000 */
[----:B------:R-:W0:Y:S01]  /*03d0*/  LDC R68, c[0x0][0x3a0] ;  /* 0x0000e800ff447b82 */ /* 0x000e220000000800 */
[----:B-12---:R-:W-:-:S05]  /*03e0*/  VIADD R0, R67, 0x7f ;  /* 0x0000007f43007836 */ /* 0x006fca0000000000 */
[----:B------:R-:W-:Y:S01]  /*03f0*/  SHF.R.S32.HI R3, RZ, 0x1f, R0 ;  /* 0x0000001fff037819 */ /* 0x000fe20000011400 */
[----:B-----5:R-:W-:-:S03]  /*0400*/  ULEA UR15, UR6, UR4, 0x18 ;  /* 0x00000004060f7291 */ /* 0x020fc6000f8ec0ff */
[----:B------:R-:W-:Y:S02]  /*0410*/  LEA.HI R3, R3, R0, RZ, 0x7 ;  /* 0x0000000003037211 */ /* 0x000fe400078f38ff */
[----:B---3--:R-:W-:Y:S01]  /*0420*/  IABS R6, R10 ;  /* 0x0000000a00067213 */ /* 0x008fe20000000000 */
[----:B------:R-:W-:Y:S01]  /*0430*/  UIADD3 UR10, UPT, UPT, UR15, 0x3000, URZ ;  /* 0x000030000f0a7890 */ /* 0x000fe2000fffe0ff */
[----:B------:R-:W-:-:S05]  /*0440*/  SHF.R.S32.HI R3, RZ, 0x7, R3 ;  /* 0x00000007ff037819 */ /* 0x000fca0000011403 */
[----:B------:R-:W-:-:S05]  /*0450*/  IMAD.SHL.U32 R5, R3, 0x8, RZ ;  /* 0x0000000803057824 */ /* 0x000fca00078e00ff */
[-C--:B------:R-:W-:Y:S02]  /*0460*/  IABS R7, R5.reuse ;  /* 0x0000000500077213 */ /* 0x080fe40000000000 */
[----:B------:R-:W-:Y:S02]  /*0470*/  IABS R8, R5 ;  /* 0x0000000500087213 */ /* 0x000fe40000000000 */
[----:B------:R-:W1:Y:S08]  /*0480*/  I2F.RP R0, R7 ;  /* 0x0000000700007306 */ /* 0x000e700000209400 */
[----:B-1----:R-:W1:Y:S02]  /*0490*/  MUFU.RCP R0, R0 ;  /* 0x0000000000007308 */ /* 0x002e640000001000 */
[----:B-1----:R-:W-:-:S02]  /*04a0*/  VIADD R2, R0, 0xffffffe ;  /* 0x0ffffffe00027836 */ /* 0x002fc40000000000 */
[----:B------:R-:W-:-:S04]  /*04b0*/  IMAD.MOV R0, RZ, RZ, -R8 ;  /* 0x000000ffff007224 */ /* 0x000fc800078e0a08 */
[----:B------:R1:W2:Y:S02]  /*04c0*/  F2I.FTZ.U32.TRUNC.NTZ R3, R2 ;  /* 0x0000000200037305 */ /* 0x0002a4000021f000 */
[----:B-1----:R-:W-:Y:S02]  /*04d0*/  IMAD.MOV.U32 R2, RZ, RZ, RZ ;  /* 0x000000ffff027224 */ /* 0x002fe400078e00ff */
[----:B--2---:R-:W-:-:S04]  /*04e0*/  IMAD.MOV R4, RZ, RZ, -R3 ;  /* 0x000000ffff047224 */ /* 0x004fc800078e0a03 */
[----:B------:R-:W-:Y:S02]  /*04f0*/  IMAD R9, R4, R7, RZ ;  /* 0x0000000704097224 */ /* 0x000fe400078e02ff */
[----:B------:R-:W-:Y:S02]  /*0500*/  IMAD.MOV.U32 R4, RZ, RZ, R6 ;  /* 0x000000ffff047224 */ /* 0x000fe400078e0006 */
[----:B------:R-:W-:-:S06]  /*0510*/  IMAD.HI.U32 R3, R3, R9, R2 ;  /* 0x0000000903037227 */ /* 0x000fcc00078e0002 */
[----:B------:R-:W-:-:S04]  /*0520*/  IMAD.HI.U32 R3, R3, R4, RZ ;  /* 0x0000000403037227 */ /* 0x000fc800078e00ff */
[----:B------:R-:W-:Y:S01]  /*0530*/  IMAD R0, R3, R0, R4 ;  /* 0x0000000003007224 */ /* 0x000fe200078e0204 */
[----:B------:R-:W-:Y:S01]  /*0540*/  IABS R4, R66 ;  /* 0x0000004200047213 */ /* 0x000fe20000000000 */
[----:B------:R-:W-:Y:S03]  /*0550*/  BAR.SYNC.DEFER_BLOCKING 0x0 ;  /* 0x0000000000007b1d */ /* 0x000fe60000010000 */
[----:B------:R-:W-:-:S03]  /*0560*/  ISETP.GT.U32.AND P2, PT, R7, R0, PT ;  /* 0x000000000700720c */ /* 0x000fc60003f44070 */
[----:B------:R-:W1:Y:S10]  /*0570*/  I2F.RP R8, R4 ;  /* 0x0000000400087306 */ /* 0x000e740000209400 */
[----:B------:R-:W-:-:S02]  /*0580*/  @!P2 IMAD.IADD R0, R0, 0x1, -R7 ;  /* 0x000000010000a824 */ /* 0x000fc400078e0a07 */
[----:B------:R-:W-:Y:S01]  /*0590*/  @!P2 VIADD R3, R3, 0x1 ;  /* 0x000000010303a836 */ /* 0x000fe20000000000 */
[----:B------:R-:W-:Y:S02]  /*05a0*/  ISETP.NE.AND P2, PT, R5, RZ, PT ;  /* 0x000000ff0500720c */ /* 0x000fe40003f45270 */
[----:B------:R-:W-:Y:S01]  /*05b0*/  ISETP.GE.U32.AND P0, PT, R0, R7, PT ;  /* 0x000000070000720c */ /* 0x000fe20003f06070 */
[----:B-1----:R-:W-:Y:S01]  /*05c0*/  MUFU.RCP R8, R8 ;  /* 0x0000000800087308 */ /* 0x002fe20000001000 */
[----:B------:R-:W-:-:S04]  /*05d0*/  LOP3.LUT R0, R10, R5, RZ, 0x3c, !PT ;  /* 0x000000050a007212 */ /* 0x000fc800078e3cff */
[----:B------:R-:W-:Y:S01]  /*05e0*/  ISETP.GE.AND P3, PT, R0, RZ, PT ;  /* 0x000000ff0000720c */ /* 0x000fe20003f66270 */
[----:B------:R-:W-:-:S06]  /*05f0*/  VIADD R0, R66, 0x3f ;  /* 0x0000003f42007836 */ /* 0x000fcc0000000000 */
[----:B------:R-:W-:-:S04]  /*0600*/  @P0 VIADD R3, R3, 0x1 ;  /* 0x0000000103030836 */ /* 0x000fc80000000000 */
[----:B------:R-:W-:Y:S01]  /*0610*/  IMAD.MOV.U32 R2, RZ, RZ, R3 ;  /* 0x000000ffff027224 */ /* 0x000fe200078e0003 */
[----:B------:R-:W-:-:S03]  /*0620*/  SHF.R.S32.HI R3, RZ, 0x1f, R0 ;  /* 0x0000001fff037819 */ /* 0x000fc60000011400 */
[----:B------:R-:W-:Y:S01]  /*0630*/  @!P3 IMAD.MOV R2, RZ, RZ, -R2 ;  /* 0x000000ffff02b224 */ /* 0x000fe200078e0a02 */
[----:B------:R-:W-:Y:S02]  /*0640*/  @!P2 LOP3.LUT R2, RZ, R5, RZ, 0x33, !PT ;  /* 0x00000005ff02a212 */ /* 0x000fe400078e33ff */
[----:B------:R-:W-:-:S03]  /*0650*/  LEA.HI R3, R3, R0, RZ, 0x6 ;  /* 0x0000000003037211 */ /* 0x000fc600078f30ff */
[----:B------:R-:W-:Y:S02]  /*0660*/  IMAD.SHL.U32 R12, R2, 0x8, RZ ;  /* 0x00000008020c7824 */ /* 0x000fe400078e00ff */
[----:B------:R-:W-:-:S03]  /*0670*/  IMAD.MOV R2, RZ, RZ, -R2 ;  /* 0x000000ffff027224 */ /* 0x000fc600078e0a02 */
[----:B------:R-:W-:Y:S01]  /*0680*/  LEA.HI.SX32 R3, R3, -R12, 0x1a ;  /* 0x8000000c03037211 */ /* 0x000fe200078fd2ff */
[----:B------:R-:W-:-:S03]  /*0690*/  IMAD R10, R5, R2, R10 ;  /* 0x00000002050a7224 */ /* 0x000fc600078e020a */
[----:B------:R-:W-:Y:S02]  /*06a0*/  VIMNMX R15, PT, PT, R3, 0x8, PT ;  /* 0x00000008030f7848 */ /* 0x000fe40003fe0100 */
[----:B------:R-:W-:Y:S02]  /*06b0*/  IABS R3, R67 ;  /* 0x0000004300037213 */ /* 0x000fe40000000000 */
[-C--:B------:R-:W-:Y:S02]  /*06c0*/  IABS R9, R15.reuse ;  /* 0x0000000f00097213 */ /* 0x080fe40000000000 */
[----:B------:R-:W-:Y:S01]  /*06d0*/  IABS R11, R15 ;  /* 0x0000000f000b7213 */ /* 0x000fe20000000000 */
[----:B------:R-:W1:Y:S08]  /*06e0*/  I2F.RP R2, R3 ;  /* 0x0000000300027306 */ /* 0x000e700000209400 */
[----:B------:R-:W2:Y:S08]  /*06f0*/  I2F.RP R0, R9 ;  /* 0x0000000900007306 */ /* 0x000eb00000209400 */
[----:B-1----:R-:W-:Y:S08]  /*0700*/  MUFU.RCP R2, R2 ;  /* 0x0000000200027308 */ /* 0x002ff00000001000 */
[----:B--2---:R-:W1:Y:S02]  /*0710*/  MUFU.RCP R0, R0 ;  /* 0x0000000000007308 */ /* 0x004e640000001000 */
[----:B-1----:R-:W-:-:S06]  /*0720*/  VIADD R6, R0, 0xffffffe ;  /* 0x0ffffffe00067836 */ /* 0x002fcc0000000000 */
[----:B------:R1:W2:Y:S02]  /*0730*/  F2I.FTZ.U32.TRUNC.NTZ R7, R6 ;  /* 0x0000000600077305 */ /* 0x0002a4000021f000 */
[----:B-1----:R-:W-:Y:S02]  /*0740*/  IMAD.MOV.U32 R6, RZ, RZ, RZ ;  /* 0x000000ffff067224 */ /* 0x002fe400078e00ff */
[----:B--2---:R-:W-:-:S04]  /*0750*/  IMAD.MOV R0, RZ, RZ, -R7 ;  /* 0x000000ffff007224 */ /* 0x004fc800078e0a07 */
[----:B------:R-:W-:Y:S01]  /*0760*/  IMAD R5, R0, R9, RZ ;  /* 0x0000000900057224 */ /* 0x000fe200078e02ff */
[----:B------:R-:W-:-:S03]  /*0770*/  IABS R0, R10 ;  /* 0x0000000a00007213 */ /* 0x000fc60000000000 */
[----:B------:R-:W-:-:S04]  /*0780*/  IMAD.HI.U32 R6, R7, R5, R6 ;  /* 0x0000000507067227 */ /* 0x000fc800078e0006 */
[----:B------:R-:W-:Y:S02]  /*0790*/  IMAD.MOV.U32 R5, RZ, RZ, R0 ;  /* 0x000000ffff057224 */ /* 0x000fe400078e0000 */
[----:B------:R-:W-:Y:S02]  /*07a0*/  IMAD.MOV R0, RZ, RZ, -R11 ;  /* 0x000000ffff007224 */ /* 0x000fe400078e0a0b */
[----:B------:R-:W-:Y:S01]  /*07b0*/  IMAD.HI.U32 R6, R6, R5, RZ ;  /* 0x0000000506067227 */ /* 0x000fe200078e00ff */
[----:B------:R-:W1:Y:S03]  /*07c0*/  LDS R11, [UR15] ;  /* 0x0000000fff0b7984 */ /* 0x000e660008000800 */
[----:B------:R-:W-:Y:S01]  /*07d0*/  IMAD R0, R6, R0, R5 ;  /* 0x0000000006007224 */ /* 0x000fe200078e0205 */
[----:B------:R-:W-:Y:S01]  /*07e0*/  SHF.R.U32.HI R5, RZ, 0x5, R39 ;  /* 0x00000005ff057819 */ /* 0x000fe20000011627 */
[----:B------:R-:W-:-:S02]  /*07f0*/  VIADD R7, R8, 0xffffffe ;  /* 0x0ffffffe08077836 */ /* 0x000fc40000000000 */
[----:B------:R-:W-:Y:S01]  /*0800*/  VIADD R8, R2, 0xffffffe ;  /* 0x0ffffffe02087836 */ /* 0x000fe20000000000 */
[----:B------:R-:W-:Y:S01]  /*0810*/  BAR.SYNC.DEFER_BLOCKING 0x0 ;  /* 0x0000000000007b1d */ /* 0x000fe20000010000 */
[----:B------:R-:W-:Y:S02]  /*0820*/  ISETP.GT.U32.AND P2, PT, R9, R0, PT ;  /* 0x000000000900720c */ /* 0x000fe40003f44070 */
[----:B------:R-:W-:-:S03]  /*0830*/  SGXT.U32 R5, R5, 0x3 ;  /* 0x000000030505781a */ /* 0x000fc60000000000 */
[----:B------:R-:W2:Y:S08]  /*0840*/  F2I.FTZ.U32.TRUNC.NTZ R7, R7 ;  /* 0x0000000700077305 */ /* 0x000eb0000021f000 */
[----:B------:R-:W-:Y:S02]  /*0850*/  @!P2 IMAD.IADD R0, R0, 0x1, -R9 ;  /* 0x000000010000a824 */ /* 0x000fe400078e0a09 */
[----:B------:R-:W-:Y:S01]  /*0860*/  @!P2 VIADD R6, R6, 0x1 ;  /* 0x000000010606a836 */ /* 0x000fe20000000000 */
[----:B------:R-:W-:-:S02]  /*0870*/  ISETP.NE.AND P2, PT, R15, RZ, PT ;  /* 0x000000ff0f00720c */ /* 0x000fc40003f45270 */
[----:B------:R-:W-:Y:S02]  /*0880*/  ISETP.GE.U32.AND P0, PT, R0, R9, PT ;  /* 0x000000090000720c */ /* 0x000fe40003f06070 */
[----:B------:R-:W-:Y:S01]  /*0890*/  LOP3.LUT R0, R10, R15, RZ, 0x3c, !PT ;  /* 0x0000000f0a007212 */ /* 0x000fe200078e3cff */
[----:B------:R-:W3:Y:S03]  /*08a0*/  F2I.FTZ.U32.TRUNC.NTZ R9, R8 ;  /* 0x0000000800097305 */ /* 0x000ee6000021f000 */
[----:B------:R-:W-:Y:S02]  /*08b0*/  ISETP.GE.AND P3, PT, R0, RZ, PT ;  /* 0x000000ff0000720c */ /* 0x000fe40003f66270 */
[----:B------:R-:W-:-:S04]  /*08c0*/  SHF.R.U32.HI R0, RZ, 0x5, R39 ;  /* 0x00000005ff007819 */ /* 0x000fc80000011627 */
[----:B------:R-:W-:Y:S01]  /*08d0*/  R2UR UR9, R0 ;  /* 0x00000000000972ca */ /* 0x000fe200000e0000 */
[----:B------:R-:W-:Y:S01]  /*08e0*/  @P0 VIADD R6, R6, 0x1 ;  /* 0x0000000106060836 */ /* 0x000fe20000000000 */
[----:B-1----:R-:W-:Y:S01]  /*08f0*/  R2UR UR18, R11 ;  /* 0x000000000b1272ca */ /* 0x002fe200000e0000 */
[----:B--2---:R-:W-:Y:S02]  /*0900*/  IMAD.MOV R11, RZ, RZ, -R7 ;  /* 0x000000ffff0b7224 */ /* 0x004fe400078e0a07 */
[----:B------:R-:W-:Y:S02]  /*0910*/  IMAD.MOV.U32 R0, RZ, RZ, R6 ;  /* 0x000000ffff007224 */ /* 0x000fe400078e0006 */
[----:B---3--:R-:W-:Y:S02]  /*0920*/  IMAD.MOV R2, RZ, RZ, -R9 ;  /* 0x000000ffff027224 */ /* 0x008fe400078e0a09 */
[----:B------:R-:W-:Y:S01]  /*0930*/  @!P3 IMAD.MOV R0, RZ, RZ, -R0 ;  /* 0x000000ffff00b224 */ /* 0x000fe200078e0a00 */
[----:B------:R-:W-:Y:S01]  /*0940*/  @!P2 LOP3.LUT R0, RZ, R15, RZ, 0x33, !PT ;  /* 0x0000000fff00a212 */ /* 0x000fe200078e33ff */
[----:B------:R-:W-:-:S02]  /*0950*/  IMAD R13, R2, R3, RZ ;  /* 0x00000003020d7224 */ /* 0x000fc400078e02ff */
[----:B------:R-:W-:Y:S01]  /*0960*/  IMAD.MOV.U32 R6, RZ, RZ, RZ ;  /* 0x000000ffff067224 */ /* 0x000fe200078e00ff */
[----:B------:R-:W-:Y:S01]  /*0970*/  USHF.L.U32 UR4, UR9, 0x15, URZ ;  /* 0x0000001509047899 */ /* 0x000fe200080006ff */
[----:B------:R-:W-:Y:S01]  /*0980*/  IMAD R11, R11, R4, RZ ;  /* 0x000000040b0b7224 */ /* 0x000fe200078e02ff */
[----:B------:R-:W-:Y:S01]  /*0990*/  USHF.L.U32 UR5, UR9, 0x4, URZ ;  /* 0x0000000409057899 */ /* 0x000fe200080006ff */
[----:B------:R-:W-:Y:S02]  /*09a0*/  IMAD.SHL.U32 R2, R0, 0x80, RZ ;  /* 0x0000008000027824 */ /* 0x000fe400078e00ff */
[----:B------:R-:W-:-:S03]  /*09b0*/  IMAD.HI.U32 R6, R7, R11, R6 ;  /* 0x0000000b07067227 */ /* 0x000fc600078e0006 */
[C---:B------:R-:W-:Y:S01]  /*09c0*/  LOP3.LUT R7, R2.reuse, R5, RZ, 0xfc, !PT ;  /* 0x0000000502077212 */ /* 0x040fe200078efcff */
[----:B------:R-:W-:Y:S01]  /*09d0*/  VIADD R64, R2, UR9 ;  /* 0x0000000902407c36 */ /* 0x000fe20008000000 */
[----:B------:R-:W-:Y:S01]  /*09e0*/  LOP3.LUT R5, R39, 0x3f, RZ, 0xc0, !PT ;  /* 0x0000003f27057812 */ /* 0x000fe200078ec0ff */
[----:B------:R-:W-:Y:S01]  /*09f0*/  IMAD.MOV.U32 R8, RZ, RZ, RZ ;  /* 0x000000ffff087224 */ /* 0x000fe200078e00ff */
[C---:B------:R-:W-:Y:S01]  /*0a00*/  LOP3.LUT R17, R7.reuse, 0x10, RZ, 0xfc, !PT ;  /* 0x0000001007117812 */ /* 0x040fe200078efcff */
[----:B------:R-:W-:Y:S01]  /*0a10*/  IMAD.MOV R0, RZ, RZ, -R0 ;  /* 0x000000ffff007224 */ /* 0x000fe200078e0a00 */
[----:B------:R-:W-:Y:S01]  /*0a20*/  LOP3.LUT R23, R7, 0x20, RZ, 0xfc, !PT ;  /* 0x0000002007177812 */ /* 0x000fe200078efcff */
[----:B------:R-:W-:Y:S01]  /*0a30*/  VIADD R19, R64, 0x18 ;  /* 0x0000001840137836 */ /* 0x000fe20000000000 */
[----:B------:R-:W-:Y:S01]  /*0a40*/  IABS R20, R17 ;  /* 0x0000001100147213 */ /* 0x000fe20000000000 */
[----:B------:R-:W-:Y:S01]  /*0a50*/  IMAD.HI.U32 R8, R9, R13, R8 ;  /* 0x0000000d09087227 */ /* 0x000fe200078e0008 */
[----:B------:R-:W-:-:S02]  /*0a60*/  IABS R24, R23 ;  /* 0x0000001700187213 */ /* 0x000fc40000000000 */
[----:B------:R-:W-:Y:S01]  /*0a70*/  IABS R22, R19 ;  /* 0x0000001300167213 */ /* 0x000fe20000000000 */
[----:B------:R-:W-:Y:S01]  /*0a80*/  IMAD R0, R15, R0, R10 ;  /* 0x000000000f007224 */ /* 0x000fe200078e020a */
[C---:B------:R-:W-:Y:S01]  /*0a90*/  LOP3.LUT R18, R7.reuse, 0x8, RZ, 0xfc, !PT ;  /* 0x0000000807127812 */ /* 0x040fe200078efcff */
[----:B------:R-:W-:Y:S01]  /*0aa0*/  IMAD.HI.U32 R11, R8, R20, RZ ;  /* 0x00000014080b7227 */ /* 0x000fe200078e00ff */
[----:B------:R-:W-:Y:S02]  /*0ab0*/  IABS R14, R7 ;  /* 0x00000007000e7213 */ /* 0x000fe40000000000 */
[----:B------:R-:W-:Y:S01]  /*0ac0*/  IABS R16, R18 ;  /* 0x0000001200107213 */ /* 0x000fe20000000000 */
[----:B------:R-:W-:Y:S01]  /*0ad0*/  IMAD.IADD R0, R12, 0x1, R0 ;  /* 0x000000010c007824 */ /* 0x000fe200078e0200 */
[C---:B------:R-:W-:Y:S01]  /*0ae0*/  LOP3.LUT R25, R7.reuse, 0x28, RZ, 0xfc, !PT ;  /* 0x0000002807197812 */ /* 0x040fe200078efcff */
[----:B------:R-:W-:Y:S01]  /*0af0*/  IMAD.HI.U32 R12, R8, R22, RZ ;  /* 0x00000016080c7227 */ /* 0x000fe200078e00ff */
[----:B------:R-:W-:-:S02]  /*0b00*/  LOP3.LUT R27, R7, 0x30, RZ, 0xfc, !PT ;  /* 0x00000030071b7812 */ /* 0x000fc400078efcff */
[----:B------:R-:W-:Y:S01]  /*0b10*/  IABS R26, R25 ;  /* 0x00000019001a7213 */ /* 0x000fe20000000000 */
[----:B------:R-:W-:Y:S01]  /*0b20*/  VIADD R21, R64, 0x38 ;  /* 0x0000003840157836 */ /* 0x000fe20000000000 */
[----:B------:R-:W-:Y:S01]  /*0b30*/  IABS R28, R27 ;  /* 0x0000001b001c7213 */ /* 0x000fe20000000000 */
[----:B------:R-:W-:Y:S01]  /*0b40*/  IMAD.MOV R11, RZ, RZ, -R11 ;  /* 0x000000ffff0b7224 */ /* 0x000fe200078e0a0b */
[C---:B------:R-:W-:Y:S01]  /*0b50*/  LOP3.LUT R29, R7.reuse, 0x40, RZ, 0xfc, !PT ;  /* 0x00000040071d7812 */ /* 0x040fe200078efcff */
[----:B------:R-:W-:Y:S01]  /*0b60*/  IMAD R0, R0, 0x40, R5 ;  /* 0x0000004000007824 */ /* 0x000fe200078e0205 */
[----:B------:R-:W-:Y:S01]  /*0b70*/  IABS R30, R21 ;  /* 0x00000015001e7213 */ /* 0x000fe20000000000 */
[----:B------:R-:W-:Y:S01]  /*0b80*/  IMAD.MOV R12, RZ, RZ, -R12 ;  /* 0x000000ffff0c7224 */ /* 0x000fe200078e0a0c */
[----:B------:R-:W-:Y:S01]  /*0b90*/  LOP3.LUT R31, R7, 0x48, RZ, 0xfc, !PT ;  /* 0x00000048071f7812 */ /* 0x000fe200078efcff */
[----:B------:R-:W-:Y:S01]  /*0ba0*/  IMAD R20, R3, R11, R20 ;  /* 0x0000000b03147224 */ /* 0x000fe200078e0214 */
[----:B------:R-:W-:Y:S01]  /*0bb0*/  IABS R11, R0 ;  /* 0x00000000000b7213 */ /* 0x000fe20000000000 */
[----:B------:R-:W-:Y:S01]  /*0bc0*/  IMAD.HI.U32 R5, R8, R24, RZ ;  /* 0x0000001808057227 */ /* 0x000fe200078e00ff */
[----:B------:R-:W-:-:S02]  /*0bd0*/  ISETP.GE.AND P4, PT, R0, RZ, PT ;  /* 0x000000ff0000720c */ /* 0x000fc40003f86270 */
[----:B------:R-:W-:Y:S01]  /*0be0*/  IABS R32, R29 ;  /* 0x0000001d00207213 */ /* 0x000fe20000000000 */
[----:B------:R-:W-:Y:S01]  /*0bf0*/  IMAD R22, R3, R12, R22 ;  /* 0x0000000c03167224 */ /* 0x000fe200078e0216 */
[----:B------:R-:W-:Y:S01]  /*0c00*/  IABS R36, R31 ;  /* 0x0000001f00247213 */ /* 0x000fe20000000000 */
[----:B------:R-:W-:Y:S01]  /*0c10*/  IMAD.MOV R12, RZ, RZ, -R5 ;  /* 0x000000ffff0c7224 */ /* 0x000fe200078e0a05 */
[C---:B------:R-:W-:Y:S01]  /*0c20*/  LOP3.LUT R33, R7.reuse, 0x50, RZ, 0xfc, !PT ;  /* 0x0000005007217812 */ /* 0x040fe200078efcff */
[----:B------:R-:W-:Y:S01]  /*0c30*/  IMAD.HI.U32 R5, R8, R30, RZ ;  /* 0x0000001e08057227 */ /* 0x000fe200078e00ff */
[----:B------:R-:W-:Y:S02]  /*0c40*/  LOP3.LUT R38, R7, 0x60, RZ, 0xfc, !PT ;  /* 0x0000006007267812 */ /* 0x000fe400078efcff */
[----:B------:R-:W-:Y:S01]  /*0c50*/  IABS R46, R33 ;  /* 0x00000021002e7213 */ /* 0x000fe20000000000 */
[----:B------:R-:W-:Y:S01]  /*0c60*/  IMAD.HI.U32 R6, R6, R11, RZ ;  /* 0x0000000b06067227 */ /* 0x000fe200078e00ff */
[----:B------:R-:W-:-:S02]  /*0c70*/  IABS R40, R38 ;  /* 0x0000002600287213 */ /* 0x000fc40000000000 */
[----:B------:R-:W-:Y:S01]  /*0c80*/  LOP3.LUT R72, R7, 0x68, RZ, 0xfc, !PT ;  /* 0x0000006807487812 */ /* 0x000fe200078efcff */
[----:B------:R-:W-:Y:S01]  /*0c90*/  IMAD.MOV R5, RZ, RZ, -R5 ;  /* 0x000000ffff057224 */ /* 0x000fe200078e0a05 */
[C---:B------:R-:W-:Y:S01]  /*0ca0*/  ISETP.GT.U32.AND P3, PT, R3.reuse, R20, PT ;  /* 0x000000140300720c */ /* 0x040fe20003f64070 */
[----:B------:R-:W-:Y:S01]  /*0cb0*/  IMAD.MOV R6, RZ, RZ, -R6 ;  /* 0x000000ffff067224 */ /* 0x000fe200078e0a06 */
[----:B------:R-:W-:Y:S01]  /*0cc0*/  IABS R58, R72 ;  /* 0x00000048003a7213 */ /* 0x000fe20000000000 */
[----:B------:R-:W-:Y:S01]  /*0cd0*/  IMAD R30, R3, R5, R30 ;  /* 0x00000005031e7224 */ /* 0x000fe200078e021e */
[----:B------:R-:W-:Y:S01]  /*0ce0*/  LOP3.LUT R70, R7, 0x70, RZ, 0xfc, !PT ;  /* 0x0000007007467812 */ /* 0x000fe200078efcff */
[----:B------:R-:W-:Y:S02]  /*0cf0*/  IMAD R5, R4, R6, R11 ;  /* 0x0000000604057224 */ /* 0x000fe400078e020b */
[----:B------:R-:W-:Y:S01]  /*0d00*/  IMAD.HI.U32 R9, R8, R14, RZ ;  /* 0x0000000e08097227 */ /* 0x000fe200078e00ff */
[----:B------:R-:W-:-:S02]  /*0d10*/  IABS R62, R70 ;  /* 0x00000046003e7213 */ /* 0x000fc40000000000 */
[----:B------:R-:W-:Y:S01]  /*0d20*/  ISETP.GT.U32.AND P0, PT, R4, R5, PT ;  /* 0x000000050400720c */ /* 0x000fe20003f04070 */
[----:B------:R-:W-:-:S04]  /*0d30*/  IMAD.HI.U32 R10, R8, R16, RZ ;  /* 0x00000010080a7227 */ /* 0x000fc800078e00ff */
[----:B------:R-:W-:Y:S02]  /*0d40*/  IMAD.MOV R9, RZ, RZ, -R9 ;  /* 0x000000ffff097224 */ /* 0x000fe400078e0a09 */
[----:B------:R-:W-:Y:S02]  /*0d50*/  IMAD.MOV R10, RZ, RZ, -R10 ;  /* 0x000000ffff0a7224 */ /* 0x000fe400078e0a0a */
[----:B------:R-:W-:Y:S02]  /*0d60*/  IMAD R14, R3, R9, R14 ;  /* 0x00000009030e7224 */ /* 0x000fe400078e020e */
[----:B------:R-:W-:-:S04]  /*0d70*/  IMAD.HI.U32 R9, R8, R26, RZ ;  /* 0x0000001a08097227 */ /* 0x000fc800078e00ff */
[----:B------:R-:W-:Y:S01]  /*0d80*/  @!P0 IMAD.IADD R5, R5, 0x1, -R4 ;  /* 0x0000000105058824 */ /* 0x000fe200078e0a04 */
[----:B------:R-:W-:Y:S01]  /*0d90*/  ISETP.NE.AND P0, PT, R66, RZ, PT ;  /* 0x000000ff4200720c */ /* 0x000fe20003f05270 */
[C---:B------:R-:W-:Y:S02]  /*0da0*/  IMAD R16, R3.reuse, R10, R16 ;  /* 0x0000000a03107224 */ /* 0x040fe400078e0210 */
[----:B------:R-:W-:Y:S01]  /*0db0*/  IMAD.HI.U32 R10, R8, R28, RZ ;  /* 0x0000001c080a7227 */ /* 0x000fe200078e00ff */
[----:B------:R-:W-:Y:S02]  /*0dc0*/  ISETP.GT.U32.AND P2, PT, R4, R5, PT ;  /* 0x000000050400720c */ /* 0x000fe40003f44070 */
[----:B------:R-:W-:Y:S01]  /*0dd0*/  ISETP.GT.U32.AND P5, PT, R3, R16, PT ;  /* 0x000000100300720c */ /* 0x000fe20003fa4070 */
[----:B------:R-:W-:Y:S02]  /*0de0*/  IMAD.MOV R9, RZ, RZ, -R9 ;  /* 0x000000ffff097224 */ /* 0x000fe400078e0a09 */
[----:B------:R-:W-:-:S02]  /*0df0*/  IMAD.MOV R10, RZ, RZ, -R10 ;  /* 0x000000ffff0a7224 */ /* 0x000fc400078e0a0a */
[C---:B------:R-:W-:Y:S02]  /*0e00*/  IMAD R24, R3.reuse, R12, R24 ;  /* 0x0000000c03187224 */ /* 0x040fe400078e0218 */
[C---:B------:R-:W-:Y:S02]  /*0e10*/  IMAD R26, R3.reuse, R9, R26 ;  /* 0x00000009031a7224 */ /* 0x040fe400078e021a */
[----:B------:R-:W-:Y:S01]  /*0e20*/  IMAD.HI.U32 R6, R8, R32, RZ ;  /* 0x0000002008067227 */ /* 0x000fe200078e00ff */
[----:B------:R-:W-:-:S03]  /*0e30*/  ISETP.GT.U32.AND P6, PT, R3, R24, PT ;  /* 0x000000180300720c */ /* 0x000fc60003fc4070 */
[----:B------:R-:W-:Y:S01]  /*0e40*/  @!P2 IMAD.IADD R5, R5, 0x1, -R4 ;  /* 0x000000010505a824 */ /* 0x000fe200078e0a04 */
[----:B------:R-:W-:Y:S01]  /*0e50*/  ISETP.GT.U32.AND P2, PT, R3, R26, PT ;  /* 0x0000001a0300720c */ /* 0x000fe20003f44070 */
[----:B------:R-:W-:-:S04]  /*0e60*/  IMAD.HI.U32 R9, R8, R36, RZ ;  /* 0x0000002408097227 */ /* 0x000fc800078e00ff */
[----:B------:R-:W-:Y:S02]  /*0e70*/  IMAD.MOV.U32 R61, RZ, RZ, R5 ;  /* 0x000000ffff3d7224 */ /* 0x000fe400078e0005 */
[C---:B------:R-:W-:Y:S02]  /*0e80*/  IMAD R28, R3.reuse, R10, R28 ;  /* 0x0000000a031c7224 */ /* 0x040fe400078e021c */
[----:B------:R-:W-:Y:S01]  /*0e90*/  @!P4 IMAD.MOV R61, RZ, RZ, -R61 ;  /* 0x000000ffff3dc224 */ /* 0x000fe200078e0a3d */
[C---:B------:R-:W-:Y:S01]  /*0ea0*/  ISETP.GT.U32.AND P4, PT, R3.reuse, R22, PT ;  /* 0x000000160300720c */ /* 0x040fe20003f84070 */
[----:B------:R-:W-:Y:S01]  /*0eb0*/  IMAD.MOV R10, RZ, RZ, -R6 ;  /* 0x000000ffff0a7224 */ /* 0x000fe200078e0a06 */
[----:B------:R-:W-:Y:S01]  /*0ec0*/  @!P0 LOP3.LUT R61, RZ, R66, RZ, 0x33, !PT ;  /* 0x00000042ff3d8212 */ /* 0x000fe200078e33ff */
[----:B------:R-:W-:Y:S01]  /*0ed0*/  IMAD.MOV R11, RZ, RZ, -R9 ;  /* 0x000000ffff0b7224 */ /* 0x000fe200078e0a09 */
[----:B------:R-:W-:Y:S01]  /*0ee0*/  ISETP.GT.U32.AND P0, PT, R3, R28, PT ;  /* 0x0000001c0300720c */ /* 0x000fe20003f04070 */
[----:B------:R-:W-:-:S04]  /*0ef0*/  IMAD.HI.U32 R6, R8, R46, RZ ;  /* 0x0000002e08067227 */ /* 0x000fc800078e00ff */
[----:B------:R-:W-:-:S04]  /*0f00*/  IMAD.HI.U32 R9, R8, R40, RZ ;  /* 0x0000002808097227 */ /* 0x000fc800078e00ff */
[----:B------:R-:W-:Y:S02]  /*0f10*/  IMAD R32, R3, R10, R32 ;  /* 0x0000000a03207224 */ /* 0x000fe400078e0220 */
[----:B------:R-:W-:Y:S02]  /*0f20*/  IMAD.MOV R10, RZ, RZ, -R6 ;  /* 0x000000ffff0a7224 */ /* 0x000fe400078e0a06 */
[----:B------:R-:W-:Y:S02]  /*0f30*/  IMAD.MOV R9, RZ, RZ, -R9 ;  /* 0x000000ffff097224 */ /* 0x000fe400078e0a09 */
[----:B------:R-:W-:Y:S02]  /*0f40*/  VIADD R35, R64, 0x58 ;  /* 0x0000005840237836 */ /* 0x000fe40000000000 */
[----:B------:R-:W-:-:S04]  /*0f50*/  IMAD.HI.U32 R6, R8, R58, RZ ;  /* 0x0000003a08067227 */ /* 0x000fc800078e00ff */
[C---:B------:R-:W-:Y:S01]  /*0f60*/  IMAD R40, R3.reuse, R9, R40 ;  /* 0x0000000903287224 */ /* 0x040fe200078e0228 */
[----:B------:R-:W-:Y:S01]  /*0f70*/  IABS R9, R35 ;  /* 0x0000002300097213 */ /* 0x000fe20000000000 */
[----:B------:R-:W-:Y:S02]  /*0f80*/  IMAD.MOV R6, RZ, RZ, -R6 ;  /* 0x000000ffff067224 */ /* 0x000fe400078e0a06 */
[--C-:B------:R-:W-:Y:S01]  /*0f90*/  @!P5 IMAD.IADD R16, R16, 0x1, -R3.reuse ;  /* 0x000000011010d824 */ /* 0x100fe200078e0a03 */
[C---:B------:R-:W-:Y:S01]  /*0fa0*/  ISETP.GT.U32.AND P5, PT, R3.reuse, R30, PT ;  /* 0x0000001e0300720c */ /* 0x040fe20003fa4070 */
[--C-:B------:R-:W-:Y:S02]  /*0fb0*/  @!P3 IMAD.IADD R20, R20, 0x1, -R3.reuse ;  /* 0x000000011414b824 */ /* 0x100fe400078e0a03 */
[--C-:B------:R-:W-:Y:S01]  /*0fc0*/  @!P4 IMAD.IADD R22, R22, 0x1, -R3.reuse ;  /* 0x000000011616c824 */ /* 0x100fe200078e0a03 */
[C---:B------:R-:W-:Y:S01]  /*0fd0*/  ISETP.GT.U32.AND P3, PT, R3.reuse, R16, PT ;  /* 0x000000100300720c */ /* 0x040fe20003f64070 */
[----:B------:R-:W-:Y:S01]  /*0fe0*/  @!P6 IMAD.IADD R24, R24, 0x1, -R3 ;  /* 0x000000011818e824 */ /* 0x000fe200078e0a03 */
[C---:B------:R-:W-:Y:S01]  /*0ff0*/  ISETP.GT.U32.AND P4, PT, R3.reuse, R20, PT ;  /* 0x000000140300720c */ /* 0x040fe20003f84070 */
[C---:B------:R-:W-:Y:S01]  /*1000*/  IMAD R58, R3.reuse, R6, R58 ;  /* 0x00000006033a7224 */ /* 0x040fe200078e023a */
[----:B------:R-:W-:Y:S01]  /*1010*/  ISETP.GT.U32.AND P6, PT, R3, R22, PT ;  /* 0x000000160300720c */ /* 0x000fe20003fc4070 */
[----:B------:R-:W-:-:S04]  /*1020*/  IMAD.HI.U32 R6, R8, R62, RZ ;  /* 0x0000003e08067227 */ /* 0x000fc800078e00ff */
[----:B------:R-:W-:-:S04]  /*1030*/  IMAD.HI.U32 R4, R8, R9, RZ ;  /* 0x0000000908047227 */ /* 0x000fc800078e00ff */
[----:B------:R-:W-:Y:S01]  /*1040*/  @!P0 IMAD.IADD R28, R28, 0x1, -R3 ;  /* 0x000000011c1c8824 */ /* 0x000fe200078e0a03 */
[C---:B------:R-:W-:Y:S01]  /*1050*/  ISETP.GT.U32.AND P0, PT, R3.reuse, R24, PT ;  /* 0x000000180300720c */ /* 0x040fe20003f04070 */
[----:B------:R-:W-:Y:S02]  /*1060*/  IMAD.MOV R6, RZ, RZ, -R6 ;  /* 0x000000ffff067224 */ /* 0x000fe400078e0a06 */
[----:B------:R-:W-:Y:S02]  /*1070*/  IMAD.MOV R4, RZ, RZ, -R4 ;  /* 0x000000ffff047224 */ /* 0x000fe400078e0a04 */
[C---:B------:R-:W-:Y:S02]  /*1080*/  IMAD R62, R3.reuse, R6, R62 ;  /* 0x00000006033e7224 */ /* 0x040fe400078e023e */
[----:B------:R-:W-:Y:S02]  /*1090*/  IMAD R6, R3, R4, R9 ;  /* 0x0000000403067224 */ /* 0x000fe400078e0209 */
[----:B------:R-:W1:Y:S01]  /*10a0*/  LDC.64 R4, c[0x0][0x3a8] ;  /* 0x0000ea00ff047b82 */ /* 0x000e620000000a00 */
[----:B------:R-:W-:-:S02]  /*10b0*/  VIADD R64, R64, 0x78 ;  /* 0x0000007840407836 */ /* 0x000fc40000000000 */
[--C-:B------:R-:W-:Y:S01]  /*10c0*/  @!P2 IMAD.IADD R26, R26, 0x1, -R3.reuse ;  /* 0x000000011a1aa824 */ /* 0x100fe200078e0a03 */
[----:B------:R-:W-:Y:S01]  /*10d0*/  LOP3.LUT P2, RZ, R39, 0xff, RZ, 0xc0, !PT ;  /* 0x000000ff27ff7812 */ /* 0x000fe2000784c0ff */
[--C-:B------:R-:W-:Y:S01]  /*10e0*/  @!P5 IMAD.IADD R30, R30, 0x1, -R3.reuse ;  /* 0x000000011e1ed824 */ /* 0x100fe200078e0a03 */
[----:B------:R-:W-:Y:S01]  /*10f0*/  IABS R63, R64 ;  /* 0x00000040003f7213 */ /* 0x000fe20000000000 */
[--C-:B------:R-:W-:Y:S01]  /*1100*/  @!P3 IMAD.IADD R16, R16, 0x1, -R3.reuse ;  /* 0x000000011010b824 */ /* 0x100fe200078e0a03 */
[C---:B------:R-:W-:Y:S01]  /*1110*/  ISETP.GT.U32.AND P3, PT, R3.reuse, R26, PT ;  /* 0x0000001a0300720c */ /* 0x040fe20003f64070 */
[--C-:B------:R-:W-:Y:S01]  /*1120*/  @!P4 IMAD.IADD R20, R20, 0x1, -R3.reuse ;  /* 0x000000011414c824 */ /* 0x100fe200078e0a03 */
[C---:B------:R-:W-:Y:S01]  /*1130*/  ISETP.GT.U32.AND P4, PT, R3.reuse, R28, PT ;  /* 0x0000001c0300720c */ /* 0x040fe20003f84070 */
[--C-:B------:R-:W-:Y:S01]  /*1140*/  @!P6 IMAD.IADD R22, R22, 0x1, -R3.reuse ;  /* 0x000000011616e824 */ /* 0x100fe200078e0a03 */
[C---:B------:R-:W-:Y:S01]  /*1150*/  ISETP.GT.U32.AND P5, PT, R3.reuse, R30, PT ;  /* 0x0000001e0300720c */ /* 0x040fe20003fa4070 */
[----:B------:R-:W-:Y:S01]  /*1160*/  @!P0 IMAD.IADD R24, R24, 0x1, -R3 ;  /* 0x0000000118188824 */ /* 0x000fe200078e0a03 */
[C---:B------:R-:W-:Y:S01]  /*1170*/  ISETP.GT.U32.AND P6, PT, R3.reuse, R32, PT ;  /* 0x000000200300720c */ /* 0x040fe20003fc4070 */
[----:B------:R-:W-:Y:S01]  /*1180*/  IMAD.HI.U32 R8, R8, R63, RZ ;  /* 0x0000003f08087227 */ /* 0x000fe200078e00ff */
[----:B------:R-:W-:-:S03]  /*1190*/  ISETP.GT.U32.AND P0, PT, R3, R14, PT ;  /* 0x0000000e0300720c */ /* 0x000fc60003f04070 */
[C---:B------:R-:W-:Y:S02]  /*11a0*/  IMAD R36, R3.reuse, R11, R36 ;  /* 0x0000000b03247224 */ /* 0x040fe400078e0224 */
[C---:B------:R-:W-:Y:S02]  /*11b0*/  IMAD R46, R3.reuse, R10, R46 ;  /* 0x0000000a032e7224 */ /* 0x040fe400078e022e */
[----:B------:R-:W-:Y:S02]  /*11c0*/  IMAD.MOV R8, RZ, RZ, -R8 ;  /* 0x000000ffff087224 */ /* 0x000fe400078e0a08 */
[----:B------:R-:W-:Y:S01]  /*11d0*/  @!P3 IMAD.IADD R26, R26, 0x1, -R3 ;  /* 0x000000011a1ab824 */ /* 0x000fe200078e0a03 */
[C---:B------:R-:W-:Y:S01]  /*11e0*/  ISETP.GT.U32.AND P3, PT, R3.reuse, R36, PT ;  /* 0x000000240300720c */ /* 0x040fe20003f64070 */
[C---:B------:R-:W-:Y:S02]  /*11f0*/  IMAD R63, R3.reuse, R8, R63 ;  /* 0x00000008033f7224 */ /* 0x040fe400078e023f */
[--C-:B------:R-:W-:Y:S01]  /*1200*/  @!P4 IMAD.IADD R28, R28, 0x1, -R3.reuse ;  /* 0x000000011c1cc824 */ /* 0x100fe200078e0a03 */
[C---:B------:R-:W-:Y:S01]  /*1210*/  ISETP.GT.U32.AND P4, PT, R3.reuse, R46, PT ;  /* 0x0000002e0300720c */ /* 0x040fe20003f84070 */
[--C-:B------:R-:W-:Y:S01]  /*1220*/  @!P5 IMAD.IADD R30, R30, 0x1, -R3.reuse ;  /* 0x000000011e1ed824 */ /* 0x100fe200078e0a03 */
[C---:B------:R-:W-:Y:S01]  /*1230*/  ISETP.GT.U32.AND P5, PT, R3.reuse, R40, PT ;  /* 0x000000280300720c */ /* 0x040fe20003fa4070 */
[----:B------:R-:W-:Y:S01]  /*1240*/  @!P6 IMAD.IADD R32, R32, 0x1, -R3 ;  /* 0x000000012020e824 */ /* 0x000fe200078e0a03 */
[----:B------:R-:W-:Y:S01]  /*1250*/  ISETP.GT.U32.AND P6, PT, R3, R58, PT ;  /* 0x0000003a0300720c */ /* 0x000fe20003fc4070 */
[----:B0-----:R-:W-:-:S02]  /*1260*/  VIADD R8, R68, 0x1f ;  /* 0x0000001f44087836 */ /* 0x001fc40000000000 */
[----:B------:R-:W-:Y:S01]  /*1270*/  @!P0 IMAD.IADD R14, R14, 0x1, -R3 ;  /* 0x000000010e0e8824 */ /* 0x000fe200078e0a03 */
[----:B----4-:R-:W-:Y:S09]  /*1280*/  @P1 BRA `(.L_x_5) ;  /* 0x0000000000181947 */ /* 0x010ff20003800000 */
[----:B------:R-:W-:Y:S01]  /*1290*/  ELECT P0, URZ, PT ;  /* 0x0000000000ff782f */ /* 0x000fe20003800000 */
[----:B------:R-:W-:Y:S01]  /*12a0*/  IMAD.MOV.U32 R9, RZ, RZ, 0x1 ;  /* 0x00000001ff097424 */ /* 0x000fe200078e00ff */
[----:B------:R-:W-:Y:S01]  /*12b0*/  UMOV UR7, 0x40 ;  /* 0x0000004000077882 */ /* 0x000fe20000000000 */
[----:B------:R-:W-:Y:S01]  /*12c0*/  UVIRTCOUNT.DEALLOC.SMPOOL 0x80 ;  /* 0x000000800000784c */ /* 0x000fe20000000000 */
[----:B------:R-:W-:-:S09]  /*12d0*/  ULEA UR7, UR6, UR7, 0x18 ;  /* 0x0000000706077291 */ /* 0x000fd2000f8ec0ff */
[----:B------:R0:W-:Y:S03]  /*12e0*/  @P0 STS.U8 [UR7], R9 ;  /* 0x00000009ff000988 */ /* 0x0001e60008000007 */
.L_x_5:
[----:B------:R-:W-:Y:S01]  /*12f0*/  ULOP3.LUT UR4, UR4, 0x600000, URZ, 0xc0, !UPT ;  /* 0x0060000004047892 */ /* 0x000fe2000f8ec0ff */
[--C-:B------:R-:W-:Y:S01]  /*1300*/  @!P4 IMAD.IADD R46, R46, 0x1, -R3.reuse ;  /* 0x000000012e2ec824 */ /* 0x100fe200078e0a03 */
[----:B------:R-:W-:Y:S01]  /*1310*/  ULOP3.LUT UR5, UR5, 0x40, URZ, 0xc0, !UPT ;  /* 0x0000004005057892 */ /* 0x000fe2000f8ec0ff */
[C---:B------:R-:W-:Y:S01]  /*1320*/  ISETP.GT.U32.AND P4, PT, R3.reuse, R63, PT ;  /* 0x0000003f0300720c */ /* 0x040fe20003f84070 */
[----:B------:R-:W-:Y:S01]  /*1330*/  VOTEU.ALL UP0, P2 ;  /* 0x0000000000ff7886 */ /* 0x000fe20001000000 */
[----:B------:R-:W-:Y:S01]  /*1340*/  ISETP.GT.U32.AND P0, PT, R3, R14, PT ;  /* 0x0000000e0300720c */ /* 0x000fe20003f04070 */
[----:B------:R-:W-:Y:S01]  /*1350*/  UIADD3 UR12, UPT, UPT, UR5, UR4, UR18 ;  /* 0x00000004050c7290 */ /* 0x000fe2000fffe012 */
[----:B------:R-:W-:Y:S01]  /*1360*/  @!P3 IMAD.IADD R36, R36, 0x1, -R3 ;  /* 0x000000012424b824 */ /* 0x000fe200078e0a03 */
[----:B------:R-:W-:Y:S01]  /*1370*/  UMOV UR13, UR10 ;  /* 0x0000000a000d7c82 */ /* 0x000fe20008000000 */
[----:B------:R-:W-:-:S04]  /*1380*/  @!UP0 UIADD3 UR4, UPT, UPT, -UR8, 0x100000, URZ ;  /* 0x0010000008048890 */ /* 0x000fc8000fffe1ff */
[----:B------:R-:W-:Y:S02]  /*1390*/  @!UP0 USHF.L.U32 UR5, UR4, 0xb, URZ ;  /* 0x0000000b04058899 */ /* 0x000fe400080006ff */
[----:B------:R-:W-:Y:S01]  /*13a0*/  @!UP0 USHF.L.U32 UR4, UR4, 0x1, URZ ;  /* 0x0000000104048899 */ /* 0x000fe200080006ff */
[----:B------:R-:W-:Y:S01]  /*13b0*/  VOTEU.ALL UP1, P2 ;  /* 0x0000000000ff7886 */ /* 0x000fe20001020000 */
[----:B------:R-:W-:Y:S01]  /*13c0*/  ISETP.GT.U32.AND P3, PT, R3, R62, PT ;  /* 0x0000003e0300720c */ /* 0x000fe20003f64070 */
[----:B------:R-:W-:Y:S01]  /*13d0*/  IMAD R61, R61, UR11, RZ ;  /* 0x0000000b3d3d7c24 */ /* 0x000fe2000f8e02ff */
[----:B0-----:R-:W-:Y:S01]  /*13e0*/  LOP3.LUT R9, R37, 0x8, RZ, 0xfc, !PT ;  /* 0x0000000825097812 */ /* 0x001fe200078efcff */
[--C-:B------:R-:W-:Y:S01]  /*13f0*/  @!P6 IMAD.IADD R58, R58, 0x1, -R3.reuse ;  /* 0x000000013a3ae824 */ /* 0x100fe200078e0a03 */
[----:B------:R-:W-:Y:S01]  /*1400*/  STTM.16dp32bit_t0_t15.x32 tmem[UR12], RZ ;  /* 0x000000ff000079ed */ /* 0x000fe20008a8000c */
[----:B------:R-:W-:Y:S01]  /*1410*/  STTM.16dp32bit_t16_t31.x32 tmem[UR12+0x20], RZ ;  /* 0x000020ff000079ed */ /* 0x000fe20008aa000c */
[----:B------:R-:W0:Y:S02]  /*1420*/  FENCE.VIEW.ASYNC.T ;  /* 0x00000000000073c6 */ /* 0x000e240000000200 */
[----:B0-----:R-:W-:Y:S01]  /*1430*/  BAR.SYNC.DEFER_BLOCKING 0x0 ;  /* 0x0000000000007b1d */ /* 0x001fe20000010000 */
[--C-:B------:R-:W-:Y:S01]  /*1440*/  @!P4 IMAD.IADD R63, R63, 0x1, -R3.reuse ;  /* 0x000000013f3fc824 */ /* 0x100fe200078e0a03 */
[----:B------:R-:W-:Y:S01]  /*1450*/  ISETP.GT.U32.AND P6, PT, R3, R32, PT ;  /* 0x000000200300720c */ /* 0x000fe20003fc4070 */
[----:B-1----:R-:W-:Y:S01]  /*1460*/  IMAD R11, R37, R4, RZ ;  /* 0x00000004250b7224 */ /* 0x002fe200078e02ff */
[C---:B------:R-:W-:Y:S01]  /*1470*/  IADD3 R56, P4, PT, R61.reuse, UR20, RZ ;  /* 0x000000143d387c10 */ /* 0x040fe2000ff9e0ff */
[--C-:B------:R-:W-:Y:S01]  /*1480*/  @!P0 IMAD.IADD R14, R14, 0x1, -R3.reuse ;  /* 0x000000010e0e8824 */ /* 0x100fe200078e0a03 */
[----:B------:R-:W-:Y:S01]  /*1490*/  ISETP.GT.AND P0, PT, R8, 0x1f, PT ;  /* 0x0000001f0800780c */ /* 0x000fe20003f04270 */
[--C-:B------:R-:W-:Y:S01]  /*14a0*/  @!P5 IMAD.IADD R40, R40, 0x1, -R3.reuse ;  /* 0x000000012828d824 */ /* 0x100fe200078e0a03 */
[----:B------:R-:W-:Y:S01]  /*14b0*/  LEA.HI.X.SX32 R61, R61, UR21, 0x1, P4 ;  /* 0x000000153d3d7c11 */ /* 0x000fe2000a0f0eff */
[----:B------:R-:W-:Y:S01]  /*14c0*/  @!P3 IMAD.IADD R62, R62, 0x1, -R3 ;  /* 0x000000013e3eb824 */ /* 0x000fe200078e0a03 */
[----:B------:R-:W-:Y:S01]  /*14d0*/  IADD3 R10, P4, PT, R11, R56, RZ ;  /* 0x000000380b0a7210 */ /* 0x000fe20007f9e0ff */
[----:B------:R-:W-:Y:S01]  /*14e0*/  IMAD R57, R4, 0x4, R11 ;  /* 0x0000000404397824 */ /* 0x000fe200078e020b */
[----:B------:R-:W-:-:S02]  /*14f0*/  ISETP.LT.AND P3, PT, R37, R68, P0 ;  /* 0x000000442500720c */ /* 0x000fc40000761270 */
[----:B------:R-:W-:Y:S01]  /*1500*/  LEA.HI.X.SX32 R11, R11, R61, 0x1, P4 ;  /* 0x0000003d0b0b7211 */ /* 0x000fe200020f0eff */
[----:B------:R-:W-:Y:S01]  /*1510*/  @!P6 IMAD.IADD R32, R32, 0x1, -R3 ;  /* 0x000000012020e824 */ /* 0x000fe200078e0a03 */
[C---:B------:R-:W-:Y:S02]  /*1520*/  ISETP.GT.U32.AND P4, PT, R3.reuse, R40, PT ;  /* 0x000000280300720c */ /* 0x040fe40003f84070 */
[C---:B------:R-:W-:Y:S02]  /*1530*/  ISETP.GT.U32.AND P6, PT, R3.reuse, R46, PT ;  /* 0x0000002e0300720c */ /* 0x040fe40003fc4070 */
[----:B------:R-:W-:Y:S01]  /*1540*/  ISETP.GT.U32.AND P5, PT, R3, R6, PT ;  /* 0x000000060300720c */ /* 0x000fe20003fa4070 */
[----:B------:R-:W0:Y:S02]  /*1550*/  FENCE.VIEW.ASYNC.S ;  /* 0x00000000000073c6 */ /* 0x000e240000000000 */
[----:B0-----:R0:W1:Y:S02]  /*1560*/  @!UP1 SYNCS.EXCH.64 URZ, [UR13], UR4 ;  /* 0x000000040dff95b2 */ /* 0x0010640008000100 */
[----:B-1----:R-:W-:Y:S01]  /*1570*/  BAR.SYNC.DEFER_BLOCKING 0x0 ;  /* 0x0000000000007b1d */ /* 0x002fe20000010000 */
[----:B------:R-:W-:-:S03]  /*1580*/  IMAD R15, R4, 0x4, R57 ;  /* 0x00000004040f7824 */ /* 0x000fc600078e0239 */
[--C-:B------:R-:W-:Y:S02]  /*1590*/  @!P4 IMAD.IADD R40, R40, 0x1, -R3.reuse ;  /* 0x000000012828c824 */ /* 0x100fe400078e0a03 */
[----:B------:R-:W-:Y:S01]  /*15a0*/  IADD3 R12, P4, PT, R15, R56, RZ ;  /* 0x000000380f0c7210 */ /* 0x000fe20007f9e0ff */
[----:B------:R-:W-:Y:S01]  /*15b0*/  @!P6 IMAD.IADD R46, R46, 0x1, -R3 ;  /* 0x000000012e2ee824 */ /* 0x000fe200078e0a03 */
[----:B------:R-:W-:Y:S01]  /*15c0*/  PRMT R71, RZ, 0x7610, R71 ;  /* 0x00007610ff477816 */ /* 0x000fe20000000047 */
[----:B------:R-:W-:Y:S01]  /*15d0*/  @!P5 IMAD.IADD R6, R6, 0x1, -R3 ;  /* 0x000000010606d824 */ /* 0x000fe200078e0a03 */
[----:B------:R-:W-:Y:S01]  /*15e0*/  ISETP.GT.U32.AND P6, PT, R3, R62, PT ;  /* 0x0000003e0300720c */ /* 0x000fe20003fc4070 */
[----:B0-----:R-:W0:Y:S01]  /*15f0*/  LDCU UR4, c[0x0][0x3b0] ;  /* 0x00007600ff0477ac */ /* 0x001e220008000800 */
[----:B------:R-:W-:Y:S02]  /*1600*/  LEA.HI.X.SX32 R13, R15, R61, 0x1, P4 ;  /* 0x0000003d0f0d7211 */ /* 0x000fe400020f0eff */
[----:B------:R-:W-:Y:S01]  /*1610*/  ISETP.GT.U32.AND P5, PT, R3, R36, PT ;  /* 0x000000240300720c */ /* 0x000fe20003fa4070 */
[----:B------:R-:W2:Y:S01]  /*1620*/  @P3 LDG.E.U8 R69, desc[UR16][R10.64] ;  /* 0x000000100a453981 */ /* 0x000ea2000c1e1100 */
[----:B------:R-:W-:-:S07]  /*1630*/  ISETP.LT.AND P3, PT, R9, R68, P0 ;  /* 0x000000440900720c */ /* 0x000fce0000761270 */
[----:B------:R-:W-:Y:S01]  /*1640*/  @!P6 IMAD.IADD R62, R62, 0x1, -R3 ;  /* 0x000000013e3ee824 */ /* 0x000fe200078e0a03 */
[----:B------:R-:W-:-:S03]  /*1650*/  ISETP.GE.AND P6, PT, R18, RZ, PT ;  /* 0x000000ff1200720c */ /* 0x000fc60003fc6270 */
[----:B------:R-:W-:Y:S01]  /*1660*/  @!P5 IMAD.IADD R36, R36, 0x1, -R3 ;  /* 0x000000012424d824 */ /* 0x000fe200078e0a03 */
[C---:B------:R-:W-:Y:S02]  /*1670*/  ISETP.GT.U32.AND P5, PT, R3.reuse, R58, PT ;  /* 0x0000003a0300720c */ /* 0x040fe40003fa4070 */
[----:B------:R-:W-:Y:S01]  /*1680*/  ISETP.GT.U32.AND P4, PT, R3, R63, PT ;  /* 0x0000003f0300720c */ /* 0x000fe20003f84070 */
[----:B------:R-:W3:Y:S01]  /*1690*/  @P3 LDG.E.U8 R71, desc[UR16][R12.64] ;  /* 0x000000100c473981 */ /* 0x000ee2000c1e1100 */
[----:B------:R-:W-:Y:S01]  /*16a0*/  ISETP.GE.AND P3, PT, R7, RZ, PT ;  /* 0x000000ff0700720c */ /* 0x000fe20003f66270 */
[----:B------:R-:W-:Y:S01]  /*16b0*/  IMAD.MOV.U32 R18, RZ, RZ, R14 ;  /* 0x000000ffff127224 */ /* 0x000fe200078e000e */
[----:B------:R-:W-:-:S07]  /*16c0*/  LOP3.LUT R14, R39, 0x1f, RZ, 0xc0, !PT ;  /* 0x0000001f270e7812 */ /* 0x000fce00078ec0ff */
[----:B------:R-:W-:Y:S01]  /*16d0*/  @!P5 IMAD.IADD R58, R58, 0x1, -R3 ;  /* 0x000000013a3ad824 */ /* 0x000fe200078e0a03 */
[----:B------:R-:W-:Y:S01]  /*16e0*/  ISETP.GT.U32.AND P5, PT, R3, R6, PT ;  /* 0x000000060300720c */ /* 0x000fe20003fa4070 */
[----:B------:R-:W-:Y:S01]  /*16f0*/  @!P6 IMAD.MOV R16, RZ, RZ, -R16 ;  /* 0x000000ffff10e224 */ /* 0x000fe200078e0a10 */
[----:B------:R-:W-:Y:S01]  /*1700*/  ISETP.GE.AND P6, PT, R25, RZ, PT ;  /* 0x000000ff1900720c */ /* 0x000fe20003fc6270 */
[----:B------:R-:W-:Y:S01]  /*1710*/  IMAD.MOV.U32 R34, RZ, RZ, R32 ;  /* 0x000000ffff227224 */ /* 0x000fe200078e0020 */
[----:B------:R-:W-:Y:S01]  /*1720*/  PRMT R73, RZ, 0x7610, R73 ;  /* 0x00007610ff497816 */ /* 0x000fe20000000049 */
[----:B------:R-:W-:Y:S01]  /*1730*/  @!P4 IMAD.IADD R63, R63, 0x1, -R3 ;  /* 0x000000013f3fc824 */ /* 0x000fe200078e0a03 */
[----:B------:R-:W-:Y:S01]  /*1740*/  ISETP.GE.AND P4, PT, R17, RZ, PT ;  /* 0x000000ff1100720c */ /* 0x000fe20003f86270 */
[----:B------:R-:W-:Y:S02]  /*1750*/  IMAD R66, R14, R5, RZ ;  /* 0x000000050e427224 */ /* 0x000fe400078e02ff */
[----:B------:R-:W-:Y:S01]  /*1760*/  @!P3 IMAD.MOV R18, RZ, RZ, -R18 ;  /* 0x000000ffff12b224 */ /* 0x000fe200078e0a12 */
[----:B------:R-:W-:-:S03]  /*1770*/  ISETP.GE.AND P3, PT, R23, RZ, PT ;  /* 0x000000ff1700720c */ /* 0x000fc60003f66270 */
[----:B------:R-:W-:Y:S01]  /*1780*/  @!P5 IMAD.IADD R6, R6, 0x1, -R3 ;  /* 0x000000010606d824 */ /* 0x000fe200078e0a03 */
[----:B------:R-:W-:Y:S01]  /*1790*/  ISETP.GE.AND P5, PT, R19, RZ, PT ;  /* 0x000000ff1300720c */ /* 0x000fe20003fa6270 */
[----:B------:R-:W-:Y:S01]  /*17a0*/  @!P6 IMAD.MOV R26, RZ, RZ, -R26 ;  /* 0x000000ffff1ae224 */ /* 0x000fe200078e0a1a */
[----:B------:R-:W-:Y:S01]  /*17b0*/  ISETP.GE.AND P6, PT, R31, RZ, PT ;  /* 0x000000ff1f00720c */ /* 0x000fe20003fc6270 */
[----:B------:R-:W-:Y:S02]  /*17c0*/  IMAD R3, R4, 0x8, R15 ;  /* 0x0000000804037824 */ /* 0x000fe400078e020f */
[----:B------:R-:W-:Y:S01]  /*17d0*/  @!P4 IMAD.MOV R20, RZ, RZ, -R20 ;  /* 0x000000ffff14c224 */ /* 0x000fe200078e0a14 */
[----:B------:R-:W-:-:S03]  /*17e0*/  ISETP.GE.AND P4, PT, R27, RZ, PT ;  /* 0x000000ff1b00720c */ /* 0x000fc60003f86270 */
[----:B------:R-:W-:Y:S01]  /*17f0*/  @!P3 IMAD.MOV R24, RZ, RZ, -R24 ;  /* 0x000000ffff18b224 */ /* 0x000fe200078e0a18 */
[----:B------:R-:W-:-:S03]  /*1800*/  ISETP.GE.AND P3, PT, R29, RZ, PT ;  /* 0x000000ff1d00720c */ /* 0x000fc60003f66270 */
[----:B------:R-:W-:Y:S01]  /*1810*/  @!P5 IMAD.MOV R22, RZ, RZ, -R22 ;  /* 0x000000ffff16d224 */ /* 0x000fe200078e0a16 */
[----:B------:R-:W-:Y:S01]  /*1820*/  ISETP.GE.AND P5, PT, R21, RZ, PT ;  /* 0x000000ff1500720c */ /* 0x000fe20003fa6270 */
[----:B------:R-:W-:Y:S01]  /*1830*/  @!P6 IMAD.MOV R36, RZ, RZ, -R36 ;  /* 0x000000ffff24e224 */ /* 0x000fe200078e0a24 */
[----:B------:R-:W-:-:S03]  /*1840*/  IADD3 R65, P6, PT, R66, UR22, RZ ;  /* 0x0000001642417c10 */ /* 0x000fc6000ffde0ff */
[----:B------:R-:W-:Y:S01]  /*1850*/  @!P4 IMAD.MOV R28, RZ, RZ, -R28 ;  /* 0x000000ffff1cc224 */ /* 0x000fe200078e0a1c */
[----:B------:R-:W-:Y:S02]  /*1860*/  LEA.HI.X.SX32 R66, R66, UR23, 0x1, P6 ;  /* 0x0000001742427c11 */ /* 0x000fe4000b0f0eff */
[----:B------:R-:W-:Y:S01]  /*1870*/  ISETP.GE.AND P4, PT, R33, RZ, PT ;  /* 0x000000ff2100720c */ /* 0x000fe20003f86270 */
[----:B------:R-:W-:Y:S01]  /*1880*/  @!P3 IMAD.MOV R34, RZ, RZ, -R34 ;  /* 0x000000ffff22b224 */ /* 0x000fe200078e0a22 */
[----:B------:R-:W-:Y:S02]  /*1890*/  ISETP.NE.AND P3, PT, R67, RZ, PT ;  /* 0x000000ff4300720c */ /* 0x000fe40003f65270 */
[----:B------:R-:W-:Y:S01]  /*18a0*/  LOP3.LUT R67, RZ, R67, RZ, 0x33, !PT ;  /* 0x00000043ff437212 */ /* 0x000fe200078e33ff */
[----:B------:R-:W-:Y:S01]  /*18b0*/  @!P5 IMAD.MOV R30, RZ, RZ, -R30 ;  /* 0x000000ffff1ed224 */ /* 0x000fe200078e0a1e */
[----:B------:R-:W-:Y:S02]  /*18c0*/  ISETP.GE.AND P5, PT, R38, RZ, PT ;  /* 0x000000ff2600720c */ /* 0x000fe40003fa6270 */
[----:B------:R-:W-:-:S02]  /*18d0*/  SEL R17, R67, R18, !P3 ;  /* 0x0000001243117207 */ /* 0x000fc40005800000 */
[C---:B------:R-:W-:Y:S02]  /*18e0*/  SEL R21, R67.reuse, R16, !P3 ;  /* 0x0000001043157207 */ /* 0x040fe40005800000 */
[----:B------:R-:W-:Y:S01]  /*18f0*/  SEL R23, R67, R20, !P3 ;  /* 0x0000001443177207 */ /* 0x000fe20005800000 */
[----:B0-----:R-:W-:Y:S02]  /*1900*/  IMAD R17, R17, UR4, RZ ;  /* 0x0000000411117c24 */ /* 0x001fe4000f8e02ff */
[----:B------:R-:W-:Y:S01]  /*1910*/  IMAD R21, R21, UR4, RZ ;  /* 0x0000000415157c24 */ /* 0x000fe2000f8e02ff */
[----:B------:R-:W-:Y:S01]  /*1920*/  LOP3.LUT R15, R37, 0x10, RZ, 0xfc, !PT ;  /* 0x00000010250f7812 */ /* 0x000fe200078efcff */
[----:B------:R-:W-:Y:S01]  /*1930*/  @!P4 IMAD.MOV R46, RZ, RZ, -R46 ;  /* 0x000000ffff2ec224 */ /* 0x000fe200078e0a2e */
[----:B------:R-:W-:Y:S01]  /*1940*/  IADD3 R16, P6, PT, R17, R65, RZ ;  /* 0x0000004111107210 */ /* 0x000fe20007fde0ff */
[----:B------:R-:W-:Y:S01]  /*1950*/  IMAD R23, R23, UR4, RZ ;  /* 0x0000000417177c24 */ /* 0x000fe2000f8e02ff */
[----:B------:R-:W-:Y:S01]  /*1960*/  SEL R25, R67, R22, !P3 ;  /* 0x0000001643197207 */ /* 0x000fe20005800000 */
[----:B------:R-:W-:Y:S01]  /*1970*/  @!P5 IMAD.MOV R40, RZ, RZ, -R40 ;  /* 0x000000ffff28d224 */ /* 0x000fe200078e0a28 */
[----:B------:R-:W-:-:S02]  /*1980*/  LEA.HI.X.SX32 R17, R17, R66, 0x1, P6 ;  /* 0x0000004211117211 */ /* 0x000fc400030f0eff */
[-C--:B------:R-:W-:Y:S01]  /*1990*/  IADD3 R20, P6, PT, R21, R65.reuse, RZ ;  /* 0x0000004115147210 */ /* 0x080fe20007fde0ff */
[----:B------:R-:W-:Y:S01]  /*19a0*/  IMAD R25, R25, UR4, RZ ;  /* 0x0000000419197c24 */ /* 0x000fe2000f8e02ff */
[----:B------:R-:W-:Y:S02]  /*19b0*/  SEL R27, R67, R24, !P3 ;  /* 0x00000018431b7207 */ /* 0x000fe40005800000 */
[----:B------:R-:W-:Y:S02]  /*19c0*/  LEA.HI.X.SX32 R21, R21, R66, 0x1, P6 ;  /* 0x0000004215157211 */ /* 0x000fe400030f0eff */
[----:B------:R-:W-:Y:S01]  /*19d0*/  IADD3 R22, P6, PT, R23, R65, RZ ;  /* 0x0000004117167210 */ /* 0x000fe20007fde0ff */
[----:B------:R-:W-:Y:S01]  /*19e0*/  IMAD R27, R27, UR4, RZ ;  /* 0x000000041b1b7c24 */ /* 0x000fe2000f8e02ff */
[----:B------:R-:W-:Y:S02]  /*19f0*/  SEL R29, R67, R26, !P3 ;  /* 0x0000001a431d7207 */ /* 0x000fe40005800000 */
        /* <DEDUP_REMOVED lines=9> */
[-C--:B------:R-:W-:Y:S02]  /*1a90*/  IADD3 R28, P6, PT, R29, R65.reuse, RZ ;  /* 0x000000411d1c7210 */ /* 0x080fe40007fde0ff */
[----:B------:R-:W-:Y:S01]  /*1aa0*/  IADD3 R18, P5, PT, R3, R56, RZ ;  /* 0x0000003803127210 */ /* 0x000fe20007fbe0ff */
[----:B------:R-:W-:Y:S01]  /*1ab0*/  IMAD R33, R33, UR4, RZ ;  /* 0x0000000421217c24 */ /* 0x000fe2000f8e02ff */
[----:B------:R-:W-:Y:S02]  /*1ac0*/  LEA.HI.X.SX32 R29, R29, R66, 0x1, P6 ;  /* 0x000000421d1d7211 */ /* 0x000fe400030f0eff */
[----:B------:R-:W-:Y:S02]  /*1ad0*/  IADD3 R30, P6, PT, R31, R65, RZ ;  /* 0x000000411f1e7210 */ /* 0x000fe40007fde0ff */
[----:B------:R-:W-:Y:S02]  /*1ae0*/  LEA.HI.X.SX32 R19, R3, R61, 0x1, P5 ;  /* 0x0000003d03137211 */ /* 0x000fe400028f0eff */
[----:B------:R-:W-:-:S02]  /*1af0*/  ISETP.GE.AND P5, PT, R35, RZ, PT ;  /* 0x000000ff2300720c */ /* 0x000fc40003fa6270 */
[----:B------:R-:W-:Y:S02]  /*1b00*/  LEA.HI.X.SX32 R31, R31, R66, 0x1, P6 ;  /* 0x000000421f1f7211 */ /* 0x000fe400030f0eff */
[----:B------:R-:W-:Y:S02]  /*1b10*/  IADD3 R32, P6, PT, R33, R65, RZ ;  /* 0x0000004121207210 */ /* 0x000fe40007fde0ff */
[----:B------:R-:W-:Y:S02]  /*1b20*/  SEL R43, R67, R34, !P3 ;  /* 0x00000022432b7207 */ /* 0x000fe40005800000 */
[----:B------:R-:W-:Y:S02]  /*1b30*/  LEA.HI.X.SX32 R33, R33, R66, 0x1, P6 ;  /* 0x0000004221217211 */ /* 0x000fe400030f0eff */
[----:B------:R-:W-:Y:S01]  /*1b40*/  ISETP.LT.AND P6, PT, R15, R68, P0 ;  /* 0x000000440f00720c */ /* 0x000fe200007c1270 */
[----:B------:R-:W-:Y:S01]  /*1b50*/  IMAD R43, R43, UR4, RZ ;  /* 0x000000042b2b7c24 */ /* 0x000fe2000f8e02ff */
[----:B------:R-:W-:Y:S01]  /*1b60*/  SEL R45, R67, R36, !P3 ;  /* 0x00000024432d7207 */ /* 0x000fe20005800000 */
[----:B------:R-:W-:Y:S01]  /*1b70*/  @!P5 IMAD.MOV R6, RZ, RZ, -R6 ;  /* 0x000000ffff06d224 */ /* 0x000fe200078e0a06 */
[----:B------:R-:W-:-:S02]  /*1b80*/  PRMT R89, RZ, 0x7610, R89 ;  /* 0x00007610ff597816 */ /* 0x000fc40000000059 */
[-C--:B------:R-:W-:Y:S02]  /*1b90*/  IADD3 R34, P5, PT, R43, R65.reuse, RZ ;  /* 0x000000412b227210 */ /* 0x080fe40007fbe0ff */
[----:B------:R-:W-:Y:S01]  /*1ba0*/  LOP3.LUT R35, R37, 0x18, RZ, 0xfc, !PT ;  /* 0x0000001825237812 */ /* 0x000fe200078efcff */
[----:B------:R-:W-:Y:S01]  /*1bb0*/  IMAD R45, R45, UR4, RZ ;  /* 0x000000042d2d7c24 */ /* 0x000fe2000f8e02ff */
[----:B------:R-:W-:Y:S01]  /*1bc0*/  ISETP.LT.AND P4, PT, R14, R68, P0 ;  /* 0x000000440e00720c */ /* 0x000fe20000781270 */
[C---:B------:R-:W-:Y:S01]  /*1bd0*/  IMAD R59, R4.reuse, 0x4, R3 ;  /* 0x00000004043b7824 */ /* 0x040fe200078e0203 */
[----:B------:R-:W-:Y:S01]  /*1be0*/  LEA.HI.X.SX32 R43, R43, R66, 0x1, P5 ;  /* 0x000000422b2b7211 */ /* 0x000fe200028f0eff */
[----:B------:R-:W4:Y:S01]  /*1bf0*/  @P6 LDG.E.U8 R89, desc[UR16][R18.64] ;  /* 0x0000001012596981 */ /* 0x000f22000c1e1100 */
[----:B------:R-:W-:Y:S01]  /*1c00*/  ISETP.LT.AND P5, PT, R35, R68, P0 ;  /* 0x000000442300720c */ /* 0x000fe200007a1270 */
[----:B------:R-:W-:Y:S01]  /*1c10*/  IMAD R47, R4, 0x4, R59 ;  /* 0x00000004042f7824 */ /* 0x000fe200078e023b */
[----:B------:R-:W-:-:S02]  /*1c20*/  IADD3 R36, P6, PT, R45, R65, RZ ;  /* 0x000000412d247210 */ /* 0x000fc40007fde0ff */
[----:B------:R-:W-:Y:S02]  /*1c30*/  SEL R51, R67, R46, !P3 ;  /* 0x0000002e43337207 */ /* 0x000fe40005800000 */
[----:B------:R-:W-:Y:S02]  /*1c40*/  LEA.HI.X.SX32 R45, R45, R66, 0x1, P6 ;  /* 0x000000422d2d7211 */ /* 0x000fe400030f0eff */
[----:B------:R-:W-:Y:S01]  /*1c50*/  IADD3 R38, P6, PT, R47, R56, RZ ;  /* 0x000000382f267210 */ /* 0x000fe20007fde0ff */
[----:B------:R-:W-:Y:S01]  /*1c60*/  @P4 IMAD.MOV.U32 R42, RZ, RZ, R34 ;  /* 0x000000ffff2a4224 */ /* 0x000fe200078e0022 */
[----:B------:R-:W-:Y:S02]  /*1c70*/  LEA.HI R3, R39, 0xc, RZ, 0x1a ;  /* 0x0000000c27037811 */ /* 0x000fe400078fd0ff */
[----:B------:R-:W-:Y:S01]  /*1c80*/  PRMT R93, RZ, 0x7610, R93 ;  /* 0x00007610ff5d7816 */ /* 0x000fe2000000005d */
[----:B------:R-:W-:Y:S01]  /*1c90*/  @P5 IMAD.MOV.U32 R46, RZ, RZ, R38 ;  /* 0x000000ffff2e5224 */ /* 0x000fe200078e0026 */
[----:B------:R-:W-:Y:S01]  /*1ca0*/  PRMT R95, RZ, 0x7610, R95 ;  /* 0x00007610ff5f7816 */ /* 0x000fe2000000005f */
[----:B------:R-:W-:Y:S01]  /*1cb0*/  IMAD R51, R51, UR4, RZ ;  /* 0x0000000433337c24 */ /* 0x000fe2000f8e02ff */
[----:B------:R-:W-:Y:S01]  /*1cc0*/  LEA.HI.X.SX32 R47, R47, R61, 0x1, P6 ;  /* 0x0000003d2f2f7211 */ /* 0x000fe200030f0eff */
[----:B------:R-:W-:Y:S01]  /*1cd0*/  IMAD R49, R3, R4, RZ ;  /* 0x0000000403317224 */ /* 0x000fe200078e02ff */
[C---:B------:R-:W-:Y:S01]  /*1ce0*/  SEL R53, R67.reuse, R6, !P3 ;  /* 0x0000000643357207 */ /* 0x040fe20005800000 */
[----:B------:R0:W5:Y:S01]  /*1cf0*/  @P4 LDG.E.U8 R93, desc[UR16][R42.64] ;  /* 0x000000102a5d4981 */ /* 0x000162000c1e1100 */
[----:B------:R-:W-:Y:S01]  /*1d00*/  PRMT R91, RZ, 0x7610, R91 ;  /* 0x00007610ff5b7816 */ /* 0x000fe2000000005b */
[----:B------:R-:W-:Y:S01]  /*1d10*/  @P4 IMAD.MOV.U32 R44, RZ, RZ, R36 ;  /* 0x000000ffff2c4224 */ /* 0x000fe200078e0024 */
[----:B------:R-:W-:Y:S01]  /*1d20*/  SEL R55, R67, R40, !P3 ;  /* 0x0000002843377207 */ /* 0x000fe20005800000 */
[----:B------:R-:W5:Y:S01]  /*1d30*/  @P5 LDG.E.U8 R95, desc[UR16][R46.64] ;  /* 0x000000102e5f5981 */ /* 0x000f62000c1e1100 */
[----:B------:R-:W-:Y:S01]  /*1d40*/  IMAD R53, R53, UR4, RZ ;  /* 0x0000000435357c24 */ /* 0x000fe2000f8e02ff */
[----:B------:R-:W-:-:S02]  /*1d50*/  IADD3 R40, P5, PT, R49, R56, RZ ;  /* 0x0000003831287210 */ /* 0x000fc40007fbe0ff */
[----:B------:R1:W5:Y:S01]  /*1d60*/  @P4 LDG.E.U8 R91, desc[UR16][R44.64] ;  /* 0x000000102c5b4981 */ /* 0x000362000c1e1100 */
[----:B0-----:R-:W-:Y:S01]  /*1d70*/  IADD3 R42, P6, PT, R51, R65, RZ ;  /* 0x00000041332a7210 */ /* 0x001fe20007fde0ff */
[----:B------:R-:W-:Y:S01]  /*1d80*/  IMAD R55, R55, UR4, RZ ;  /* 0x0000000437377c24 */ /* 0x000fe2000f8e02ff */
[----:B------:R-:W-:Y:S01]  /*1d90*/  LEA.HI.X.SX32 R49, R49, R61, 0x1, P5 ;  /* 0x0000003d31317211 */ /* 0x000fe200028f0eff */
[----:B------:R-:W5:Y:S01]  /*1da0*/  @P4 LDG.E.U8 R73, desc[UR16][R16.64] ;  /* 0x0000001010494981 */ /* 0x000f62000c1e1100 */
[----:B------:R-:W-:Y:S02]  /*1db0*/  LEA.HI.X.SX32 R51, R51, R66, 0x1, P6 ;  /* 0x0000004233337211 */ /* 0x000fe400030f0eff */
[----:B------:R-:W-:Y:S02]  /*1dc0*/  ISETP.LT.AND P6, PT, R3, R68, P0 ;  /* 0x000000440300720c */ /* 0x000fe400007c1270 */
[----:B-1----:R-:W-:Y:S01]  /*1dd0*/  IADD3 R44, P5, PT, R53, R65, RZ ;  /* 0x00000041352c7210 */ /* 0x002fe20007fbe0ff */
[----:B------:R-:W-:Y:S01]  /*1de0*/  @P4 IMAD.MOV.U32 R50, RZ, RZ, R42 ;  /* 0x000000ffff324224 */ /* 0x000fe200078e002a */
[----:B------:R-:W-:-:S02]  /*1df0*/  PRMT R97, RZ, 0x7610, R97 ;  /* 0x00007610ff617816 */ /* 0x000fc40000000061 */
[-C--:B------:R-:W-:Y:S02]  /*1e00*/  LEA.HI.X.SX32 R53, R53, R66.reuse, 0x1, P5 ;  /* 0x0000004235357211 */ /* 0x080fe400028f0eff */
[C---:B------:R-:W-:Y:S02]  /*1e10*/  IADD3 R46, P5, PT, R55.reuse, R65, RZ ;  /* 0x00000041372e7210 */ /* 0x040fe40007fbe0ff */
[----:B------:R0:W5:Y:S01]  /*1e20*/  @P4 LDG.E.U8 R97, desc[UR16][R50.64] ;  /* 0x0000001032614981 */ /* 0x000162000c1e1100 */
[----:B------:R-:W-:Y:S02]  /*1e30*/  PRMT R75, RZ, 0x7610, R75 ;  /* 0x00007610ff4b7816 */ /* 0x000fe4000000004b */
[----:B------:R-:W-:Y:S01]  /*1e40*/  LEA.HI.X.SX32 R55, R55, R66, 0x1, P5 ;  /* 0x0000004237377211 */ /* 0x000fe200028f0eff */
[----:B------:R-:W-:Y:S01]  /*1e50*/  @P6 IMAD.MOV.U32 R6, RZ, RZ, R40 ;  /* 0x000000ffff066224 */ /* 0x000fe200078e0028 */
[----:B------:R-:W-:Y:S01]  /*1e60*/  PRMT R103, RZ, 0x7610, R103 ;  /* 0x00007610ff677816 */ /* 0x000fe20000000067 */
[----:B------:R-:W-:Y:S01]  /*1e70*/  @P6 IMAD.MOV.U32 R7, RZ, RZ, R49 ;  /* 0x000000ffff076224 */ /* 0x000fe200078e0031 */
[----:B------:R-:W-:Y:S01]  /*1e80*/  LEA.HI R41, R39, 0x1c, RZ, 0x1a ;  /* 0x0000001c27297811 */ /* 0x000fe200078fd0ff */
[----:B------:R-:W-:Y:S01]  /*1e90*/  @P4 IMAD.MOV.U32 R52, RZ, RZ, R44 ;  /* 0x000000ffff344224 */ /* 0x000fe200078e002c */
[----:B------:R-:W-:Y:S01]  /*1ea0*/  PRMT R99, RZ, 0x7610, R99 ;  /* 0x00007610ff637816 */ /* 0x000fe20000000063 */
[----:B------:R-:W-:Y:S01]  /*1eb0*/  @P4 IMAD.MOV.U32 R54, RZ, RZ, R46 ;  /* 0x000000ffff364224 */ /* 0x000fe200078e002e */
[C---:B0-----:R-:W-:Y:S01]  /*1ec0*/  IADD3 R50, P5, PT, R59.reuse, R56, RZ ;  /* 0x000000383b327210 */ /* 0x041fe20007fbe0ff */
[----:B------:R-:W5:Y:S03]  /*1ed0*/  @P6 LDG.E.U8 R103, desc[UR16][R6.64] ;  /* 0x0000001006676981 */ /* 0x000f66000c1e1100 */
[----:B------:R-:W-:Y:S01]  /*1ee0*/  LEA.HI.X.SX32 R59, R59, R61, 0x1, P5 ;  /* 0x0000003d3b3b7211 */ /* 0x000fe200028f0eff */
[C---:B------:R-:W-:Y:S01]  /*1ef0*/  IMAD R60, R41.reuse, R4, RZ ;  /* 0x00000004293c7224 */ /* 0x040fe200078e02ff */
[----:B------:R-:W-:Y:S01]  /*1f00*/  ISETP.LT.AND P5, PT, R41, R68, P0 ;  /* 0x000000442900720c */ /* 0x000fe200007a1270 */
[----:B------:R0:W5:Y:S01]  /*1f10*/  @P4 LDG.E.U8 R99, desc[UR16][R52.64] ;  /* 0x0000001034634981 */ /* 0x000162000c1e1100 */
[----:B------:R-:W-:-:S02]  /*1f20*/  IADD3 R48, P6, PT, R57, R56, RZ ;  /* 0x0000003839307210 */ /* 0x000fc40007fde0ff */
[----:B------:R-:W-:Y:S01]  /*1f30*/  PRMT R101, RZ, 0x7610, R101 ;  /* 0x00007610ff657816 */ /* 0x000fe20000000065 */
[----:B------:R-:W5:Y:S01]  /*1f40*/  @P4 LDG.E.U8 R75, desc[UR16][R20.64] ;  /* 0x00000010144b4981 */ /* 0x000f62000c1e1100 */
[-C--:B------:R-:W-:Y:S02]  /*1f50*/  LEA.HI.X.SX32 R57, R57, R61.reuse, 0x1, P6 ;  /* 0x0000003d39397211 */ /* 0x080fe400030f0eff */
[----:B------:R-:W-:Y:S02]  /*1f60*/  PRMT R109, RZ, 0x7610, R109 ;  /* 0x00007610ff6d7816 */ /* 0x000fe4000000006d */
[----:B------:R1:W5:Y:S01]  /*1f70*/  @P4 LDG.E.U8 R101, desc[UR16][R54.64] ;  /* 0x0000001036654981 */ /* 0x000362000c1e1100 */
[C---:B0-----:R-:W-:Y:S02]  /*1f80*/  IADD3 R52, P6, PT, R60.reuse, R56, RZ ;  /* 0x000000383c347210 */ /* 0x041fe40007fde0ff */
[----:B------:R-:W-:Y:S02]  /*1f90*/  PRMT R77, RZ, 0x7610, R77 ;  /* 0x00007610ff4d7816 */ /* 0x000fe4000000004d */
[----:B------:R-:W-:Y:S01]  /*1fa0*/  LEA.HI.X.SX32 R61, R60, R61, 0x1, P6 ;  /* 0x0000003d3c3d7211 */ /* 0x000fe200030f0eff */
[----:B------:R-:W-:Y:S01]  /*1fb0*/  @P5 IMAD.MOV.U32 R60, RZ, RZ, R52 ;  /* 0x000000ffff3c5224 */ /* 0x000fe200078e0034 */
[----:B-1----:R-:W-:-:S04]  /*1fc0*/  LOP3.LUT R54, R37, 0x4, RZ, 0xfc, !PT ;  /* 0x0000000425367812 */ /* 0x002fc800078efcff */
[----:B------:R0:W5:Y:S01]  /*1fd0*/  @P5 LDG.E.U8 R109, desc[UR16][R60.64] ;  /* 0x000000103c6d5981 */ /* 0x000162000c1e1100 */
[----:B------:R-:W-:Y:S02]  /*1fe0*/  ISETP.GE.AND P5, PT, R72, RZ, PT ;  /* 0x000000ff4800720c */ /* 0x000fe40003fa6270 */
[----:B------:R-:W-:Y:S01]  /*1ff0*/  ISETP.LT.AND P6, PT, R54, R68, P0 ;  /* 0x000000443600720c */ /* 0x000fe200007c1270 */
[----:B------:R-:W-:Y:S01]  /*2000*/  IMAD.MOV.U32 R72, RZ, RZ, R58 ;  /* 0x000000ffff487224 */ /* 0x000fe200078e003a */
[----:B------:R-:W-:Y:S01]  /*2010*/  PRMT R105, RZ, 0x7610, R105 ;  /* 0x00007610ff697816 */ /* 0x000fe20000000069 */
[----:B------:R-:W5:Y:S01]  /*2020*/  @P4 LDG.E.U8 R77, desc[UR16][R22.64] ;  /* 0x00000010164d4981 */ /* 0x000f62000c1e1100 */
[----:B------:R-:W-:Y:S02]  /*2030*/  LOP3.LUT R56, R37, 0x14, RZ, 0xfc, !PT ;  /* 0x0000001425387812 */ /* 0x000fe400078efcff */
[----:B------:R-:W-:Y:S02]  /*2040*/  PRMT R79, RZ, 0x7610, R79 ;  /* 0x00007610ff4f7816 */ /* 0x000fe4000000004f */
[----:B------:R-:W-:-:S03]  /*2050*/  PRMT R81, RZ, 0x7610, R81 ;  /* 0x00007610ff517816 */ /* 0x000fc60000000051 */
[----:B------:R-:W-:Y:S02]  /*2060*/  @!P5 IMAD.MOV R72, RZ, RZ, -R72 ;  /* 0x000000ffff48d224 */ /* 0x000fe400078e0a48 */
[----:B------:R-:W-:Y:S02]  /*2070*/  @P6 IMAD.MOV.U32 R6, RZ, RZ, R48 ;  /* 0x000000ffff066224 */ /* 0x000fe400078e0030 */
[----:B------:R-:W-:Y:S01]  /*2080*/  @P6 IMAD.MOV.U32 R7, RZ, RZ, R57 ;  /* 0x000000ffff076224 */ /* 0x000fe200078e0039 */
[----:B------:R-:W-:Y:S01]  /*2090*/  ISETP.GE.AND P5, PT, R70, RZ, PT ;  /* 0x000000ff4600720c */ /* 0x000fe20003fa6270 */
[----:B------:R-:W5:Y:S01]  /*20a0*/  @P4 LDG.E.U8 R79, desc[UR16][R24.64] ;  /* 0x00000010184f4981 */ /* 0x000f62000c1e1100 */
[----:B------:R-:W-:-:S03]  /*20b0*/  ISETP.LT.AND P0, PT, R56, R68, P0 ;  /* 0x000000443800720c */ /* 0x000fc60000701270 */
[----:B------:R1:W5:Y:S01]  /*20c0*/  @P6 LDG.E.U8 R105, desc[UR16][R6.64] ;  /* 0x0000001006696981 */ /* 0x000362000c1e1100 */
[----:B------:R-:W-:Y:S02]  /*20d0*/  ISETP.GE.AND P6, PT, R64, RZ, PT ;  /* 0x000000ff4000720c */ /* 0x000fe40003fc6270 */
[----:B0-----:R-:W-:Y:S01]  /*20e0*/  SEL R60, R67, R72, !P3 ;  /* 0x00000048433c7207 */ /* 0x001fe20005800000 */
[----:B------:R-:W5:Y:S01]  /*20f0*/  @P4 LDG.E.U8 R81, desc[UR16][R26.64] ;  /* 0x000000101a514981 */ /* 0x000f62000c1e1100 */
[----:B------:R-:W-:Y:S02]  /*2100*/  PRMT R107, RZ, 0x7610, R107 ;  /* 0x00007610ff6b7816 */ /* 0x000fe4000000006b */
[----:B------:R-:W-:Y:S01]  /*2110*/  PRMT R83, RZ, 0x7610, R83 ;  /* 0x00007610ff537816 */ /* 0x000fe20000000053 */
[----:B------:R-:W-:Y:S01]  /*2120*/  @!P5 IMAD.MOV R62, RZ, RZ, -R62 ;  /* 0x000000ffff3ed224 */ /* 0x000fe200078e0a3e */
[----:B------:R-:W-:Y:S01]  /*2130*/  PRMT R85, RZ, 0x7610, R85 ;  /* 0x00007610ff557816 */ /* 0x000fe20000000055 */
[----:B------:R-:W-:-:S02]  /*2140*/  @P0 IMAD.MOV.U32 R58, RZ, RZ, R50 ;  /* 0x000000ffff3a0224 */ /* 0x000fc400078e0032 */
[----:B------:R-:W-:Y:S02]  /*2150*/  IMAD R60, R60, UR4, RZ ;  /* 0x000000043c3c7c24 */ /* 0x000fe4000f8e02ff */
[----:B------:R-:W-:Y:S01]  /*2160*/  @!P6 IMAD.MOV R63, RZ, RZ, -R63 ;  /* 0x000000ffff3fe224 */ /* 0x000fe200078e0a3f */
[C---:B------:R-:W-:Y:S01]  /*2170*/  SEL R64, R67.reuse, R62, !P3 ;  /* 0x0000003e43407207 */ /* 0x040fe20005800000 */
[----:B------:R-:W5:Y:S03]  /*2180*/  @P0 LDG.E.U8 R107, desc[UR16][R58.64] ;  /* 0x000000103a6b0981 */ /* 0x000f66000c1e1100 */
[----:B------:R-:W-:Y:S01]  /*2190*/  SEL R67, R67, R63, !P3 ;  /* 0x0000003f43437207 */ /* 0x000fe20005800000 */
[----:B------:R-:W-:Y:S01]  /*21a0*/  IMAD R64, R64, UR4, RZ ;  /* 0x0000000440407c24 */ /* 0x000fe2000f8e02ff */
[CC--:B------:R-:W-:Y:S01]  /*21b0*/  IADD3 R63, P0, PT, R60.reuse, R65.reuse, RZ ;  /* 0x000000413c3f7210 */ /* 0x0c0fe20007f1e0ff */
[----:B------:R-:W5:Y:S01]  /*21c0*/  @P4 LDG.E.U8 R83, desc[UR16][R28.64] ;  /* 0x000000101c534981 */ /* 0x000f62000c1e1100 */
[----:B------:R-:W-:Y:S01]  /*21d0*/  PRMT R87, RZ, 0x7610, R87 ;  /* 0x00007610ff577816 */ /* 0x000fe20000000057 */
[----:B------:R-:W-:Y:S01]  /*21e0*/  IMAD R62, R67, UR4, RZ ;  /* 0x00000004433e7c24 */ /* 0x000fe2000f8e02ff */
[-C--:B------:R-:W-:Y:S01]  /*21f0*/  LEA.HI.X.SX32 R60, R60, R66.reuse, 0x1, P0 ;  /* 0x000000423c3c7211 */ /* 0x080fe200000f0eff */
[----:B------:R-:W5:Y:S01]  /*2200*/  @P4 LDG.E.U8 R85, desc[UR16][R30.64] ;  /* 0x000000101e554981 */ /* 0x000f62000c1e1100 */
[CC--:B------:R-:W-:Y:S01]  /*2210*/  IADD3 R67, P0, PT, R64.reuse, R65.reuse, RZ ;  /* 0x0000004140437210 */ /* 0x0c0fe20007f1e0ff */
[----:B-1----:R-:W-:Y:S01]  /*2220*/  @P4 IMAD.MOV.U32 R6, RZ, RZ, R63 ;  /* 0x000000ffff064224 */ /* 0x002fe200078e003f */
[----:B------:R-:W-:Y:S01]  /*2230*/  PRMT R111, RZ, 0x7610, R111 ;  /* 0x00007610ff6f7816 */ /* 0x000fe2000000006f */
[----:B------:R-:W-:Y:S01]  /*2240*/  @P4 IMAD.MOV.U32 R7, RZ, RZ, R60 ;  /* 0x000000ffff074224 */ /* 0x000fe200078e003c */
[----:B------:R-:W-:Y:S01]  /*2250*/  LEA.HI.X.SX32 R64, R64, R66, 0x1, P0 ;  /* 0x0000004240407211 */ /* 0x000fe200000f0eff */
[----:B------:R-:W5:Y:S01]  /*2260*/  @P4 LDG.E.U8 R87, desc[UR16][R32.64] ;  /* 0x0000001020574981 */ /* 0x000f62000c1e1100 */
[----:B------:R-:W-:-:S02]  /*2270*/  IADD3 R65, P3, PT, R62, R65, RZ ;  /* 0x000000413e417210 */ /* 0x000fc40007f7e0ff */
[----:B------:R-:W-:Y:S01]  /*2280*/  PRMT R113, RZ, 0x7610, R113 ;  /* 0x00007610ff717816 */ /* 0x000fe20000000071 */
[----:B------:R0:W5:Y:S01]  /*2290*/  @P4 LDG.E.U8 R111, desc[UR16][R6.64] ;  /* 0x00000010066f4981 */ /* 0x000162000c1e1100 */
[----:B------:R-:W-:Y:S02]  /*22a0*/  LEA.HI.X.SX32 R62, R62, R66, 0x1, P3 ;  /* 0x000000423e3e7211 */ /* 0x000fe400018f0eff */
[----:B------:R-:W-:Y:S01]  /*22b0*/  PRMT R115, RZ, 0x7610, R115 ;  /* 0x00007610ff737816 */ /* 0x000fe20000000073 */
[----:B0-----:R-:W-:Y:S02]  /*22c0*/  @P4 IMAD.MOV.U32 R6, RZ, RZ, R67 ;  /* 0x000000ffff064224 */ /* 0x001fe400078e0043 */
[----:B------:R-:W-:-:S05]  /*22d0*/  @P4 IMAD.MOV.U32 R7, RZ, RZ, R64 ;  /* 0x000000ffff074224 */ /* 0x000fca00078e0040 */
[----:B------:R0:W5:Y:S02]  /*22e0*/  @P4 LDG.E.U8 R113, desc[UR16][R6.64] ;  /* 0x0000001006714981 */ /* 0x000164000c1e1100 */
[----:B0-----:R-:W-:Y:S02]  /*22f0*/  @P4 IMAD.MOV.U32 R6, RZ, RZ, R65 ;  /* 0x000000ffff064224 */ /* 0x001fe400078e0041 */
[----:B------:R-:W-:-:S05]  /*2300*/  @P4 IMAD.MOV.U32 R7, RZ, RZ, R62 ;  /* 0x000000ffff074224 */ /* 0x000fca00078e003e */
[----:B------:R-:W5:Y:S01]  /*2310*/  @P4 LDG.E.U8 R115, desc[UR16][R6.64] ;  /* 0x0000001006734981 */ /* 0x000f62000c1e1100 */
[----:B------:R-:W-:-:S04]  /*2320*/  SHF.R.S32.HI R58, RZ, 0x7, R39 ;  /* 0x00000007ff3a7819 */ /* 0x000fc80000011427 */
[----:B------:R-:W-:Y:S01]  /*2330*/  SGXT R58, R58, 0x1 ;  /* 0x000000013a3a781a */ /* 0x000fe20000000200 */
[----:B------:R-:W-:-:S04]  /*2340*/  @!UP0 UIADD3 UR4, UPT, UPT, -UR8, 0x100000, URZ ;  /* 0x0010000008048890 */ /* 0x000fc8000fffe1ff */
[----:B------:R-:W-:Y:S02]  /*2350*/  @!UP0 USHF.L.U32 UR5, UR4, 0xb, URZ ;  /* 0x0000000b04058899 */ /* 0x000fe400080006ff */
[----:B------:R-:W-:Y:S01]  /*2360*/  @!UP0 USHF.L.U32 UR4, UR4, 0x1, URZ ;  /* 0x0000000104048899 */ /* 0x000fe200080006ff */
[----:B------:R-:W-:Y:S01]  /*2370*/  LOP3.LUT R58, R58, 0x90, RZ, 0xc0, !PT ;  /* 0x000000903a3a7812 */ /* 0x000fe200078ec0ff */
[----:B------:R-:W-:-:S03]  /*2380*/  VOTEU.ALL UP0, P2 ;  /* 0x0000000000ff7886 */ /* 0x000fc60001000000 */
[----:B------:R-:W-:-:S04]  /*2390*/  LOP3.LUT R58, R58, 0x7f, R39, 0x78, !PT ;  /* 0x0000007f3a3a7812 */ /* 0x000fc800078e7827 */
[----:B------:R-:W-:-:S03]  /*23a0*/  LOP3.LUT R66, R58, 0x20, RZ, 0x3c, !PT ;  /* 0x000000203a427812 */ /* 0x000fc600078e3cff */
[----:B------:R0:W1:Y:S01]  /*23b0*/  @!UP0 SYNCS.EXCH.64 URZ, [UR15+0x3008], UR4 ;  /* 0x003008040fff85b2 */ /* 0x0000620008000100 */
[----:B--2---:R0:W-:Y:S04]  /*23c0*/  STS.U8 [R58+UR15+0x2000], R69 ;  /* 0x002000453a007988 */ /* 0x0041e8000800000f */
[----:B---3--:R0:W-:Y:S01]  /*23d0*/  STS.U8 [R58+UR15+0x2200], R71 ;  /* 0x002200473a007988 */ /* 0x0081e2000800000f */
[----:B------:R-:W-:-:S04]  /*23e0*/  ISETP.NE.U32.AND P0, PT, RZ, UR9, PT ;  /* 0x00000009ff007c0c */ /* 0x000fc8000bf05070 */
[C---:B------:R-:W-:Y:S02]  /*23f0*/  ISETP.LT.OR P3, PT, R8.reuse, 0x20, P0 ;  /* 0x000000200800780c */ /* 0x040fe40000761670 */
[----:B------:R-:W-:Y:S01]  /*2400*/  ISETP.GE.AND P4, PT, R8, 0x40, PT ;  /* 0x000000400800780c */ /* 0x000fe20003f86270 */
[----:B----4-:R0:W-:Y:S04]  /*2410*/  STS.U8 [R58+UR15+0x2400], R89 ;  /* 0x002400593a007988 */ /* 0x0101e8000800000f */
[----:B-----5:R0:W-:Y:S04]  /*2420*/  STS.U8 [R58+UR15+0x2600], R95 ;  /* 0x0026005f3a007988 */ /* 0x0201e8000800000f */
[----:B------:R0:W-:Y:S04]  /*2430*/  STS.U8 [R66+UR15+0x2300], R103 ;  /* 0x0023006742007988 */ /* 0x0001e8000800000f */
[----:B------:R0:W-:Y:S04]  /*2440*/  STS.U8 [R66+UR15+0x2700], R109 ;  /* 0x0027006d42007988 */ /* 0x0001e8000800000f */
[----:B------:R0:W-:Y:S04]  /*2450*/  STS.U8 [R66+UR15+0x2100], R105 ;  /* 0x0021006942007988 */ /* 0x0001e8000800000f */
[----:B------:R0:W-:Y:S04]  /*2460*/  STS.U8 [R66+UR15+0x2500], R107 ;  /* 0x0025006b42007988 */ /* 0x0001e8000800000f */
[----:B------:R0:W-:Y:S04]  /*2470*/  STS.U8 [R58+UR15], R73 ;  /* 0x000000493a007988 */ /* 0x0001e8000800000f */
[----:B------:R0:W-:Y:S04]  /*2480*/  STS.U8 [R58+UR15+0x100], R75 ;  /* 0x0001004b3a007988 */ /* 0x0001e8000800000f */
        /* <DEDUP_REMOVED lines=13> */
[----:B------:R0:W-:Y:S01]  /*2560*/  STS.U8 [R58+UR15+0xf00], R115 ;  /* 0x000f00733a007988 */ /* 0x0001e2000800000f */
[----:B-1----:R1:W-:Y:S06]  /*2570*/  MEMBAR.ALL.CTA ;  /* 0x0000000000007992 */ /* 0x0023ec0000008000 */
[----:B-1----:R-:W1:Y:S02]  /*2580*/  FENCE.VIEW.ASYNC.S ;  /* 0x00000000000073c6 */ /* 0x002e640000000000 */
[----:B-1----:R-:W-:Y:S06]  /*2590*/  BAR.SYNC.DEFER_BLOCKING 0x0 ;  /* 0x0000000000007b1d */ /* 0x002fec0000010000 */
[----:B------:R-:W-:Y:S05]  /*25a0*/  @P3 BRA `(.L_x_6) ;  /* 0x00000000003c3947 */ /* 0x000fea0003800000 */
[----:B0-----:R-:W-:Y:S02]  /*25b0*/  UIADD3 UR4, UPT, UPT, UR15, 0x2000, URZ ;  /* 0x000020000f047890 */ /* 0x001fe4000fffe0ff */
[----:B------:R-:W-:Y:S02]  /*25c0*/  USHF.R.U32.HI UR8, URZ, 0x4, UR15 ;  /* 0x00000004ff087899 */ /* 0x000fe4000801160f */
[----:B------:R-:W-:Y:S02]  /*25d0*/  USHF.R.U32.HI UR4, URZ, 0x4, UR4 ;  /* 0x00000004ff047899 */ /* 0x000fe40008011604 */
[----:B------:R-:W-:Y:S02]  /*25e0*/  USGXT.U32 UR8, UR8, 0xe ;  /* 0x0000000e0808789a */ /* 0x000fe40008000000 */
[----:B------:R-:W-:Y:S01]  /*25f0*/  USGXT.U32 UR6, UR4, 0xe ;  /* 0x0000000e0406789a */ /* 0x000fe20008000000 */
[----:B------:R-:W-:Y:S02]  /*2600*/  UMOV UR5, URZ ;  /* 0x000000ff00057c82 */ /* 0x000fe40008000000 */
[----:B------:R-:W-:Y:S01]  /*2610*/  UMOV UR4, UR10 ;  /* 0x0000000a00047c82 */ /* 0x000fe20008000000 */
[----:B------:R-:W-:Y:S01]  /*2620*/  UMOV UR20, 0x0 ;  /* 0x0000000000147882 */ /* 0x000fe20000000000 */
[----:B------:R-:W-:Y:S01]  /*2630*/  UMOV UR21, 0x4208010 ;  /* 0x0420801000157882 */ /* 0x000fe20000000000 */
[----:B------:R-:W-:Y:S01]  /*2640*/  UMOV UR9, 0xc0004010 ;  /* 0xc000401000097882 */ /* 0x000fe20000000000 */
[----:B------:R-:W-:Y:S01]  /*2650*/  UMOV UR7, 0x80004020 ;  /* 0x8000402000077882 */ /* 0x000fe20000000000 */
[----:B------:R-:W-:Y:S01]  /*2660*/  UMOV UR4, UR4 ;  /* 0x0000000400047c82 */ /* 0x000fe20008000000 */
[----:B------:R1:W-:Y:S01]  /*2670*/  UTCQMMA gdesc[UR6], gdesc[UR8], tmem[UR18], tmem[UR20], idesc[UR21], !UPT ;  /* 0x00ff1408060075ea */ /* 0x0003e2000f800312 */
[----:B------:R1:W-:Y:S01]  /*2680*/  UTCBAR [UR4], URZ ;  /* 0x000000ff040073e9 */ /* 0x0003e200080000ff */
[----:B------:R-:W-:-:S02]  /*2690*/  NOP ;  /* 0x0000000000007918 */ /* 0x000fc40000000000 */
.L_x_6:
[----:B01----:R-:W-:Y:S01]  /*26a0*/  UMOV UR4, URZ ;  /* 0x000000ff00047c82 */ /* 0x003fe20008000000 */
[----:B------:R-:W-:Y:S05]  /*26b0*/  @!P4 BRA `(.L_x_7) ;  /* 0x0000000c0090c947 */ /* 0x000fea0003800000 */
[----:B------:R-:W-:Y:S01]  /*26c0*/  SHF.R.S32.HI R69, RZ, 0x1f, R8 ;  /* 0x0000001fff457819 */ /* 0x000fe20000011408 */
[----:B------:R-:W-:Y:S01]  /*26d0*/  IMAD.SHL.U32 R7, R4, 0x20, RZ ;  /* 0x0000002004077824 */ /* 0x000fe200078e00ff */
[----:B------:R-:W-:Y:S01]  /*26e0*/  UIADD3 UR5, UPT, UPT, UR15, 0x1000, URZ ;  /* 0x000010000f057890 */ /* 0x000fe2000fffe0ff */
[----:B------:R-:W-:Y:S01]  /*26f0*/  VIADD R68, R68, 0xffffffe0 ;  /* 0xffffffe044447836 */ /* 0x000fe20000000000 */
[----:B------:R-:W-:Y:S01]  /*2700*/  LEA.HI R4, R69, R8, RZ, 0x5 ;  /* 0x0000000845047211 */ /* 0x000fe200078f28ff */
[----:B------:R-:W-:Y:S01]  /*2710*/  UIADD3 UR4, UPT, UPT, UR15, 0x2800, URZ ;  /* 0x000028000f047890 */ /* 0x000fe2000fffe0ff */
[----:B------:R-:W-:Y:S01]  /*2720*/  IMAD.SHL.U32 R69, R5, 0x20, RZ ;  /* 0x0000002005457824 */ /* 0x000fe200078e00ff */
[----:B------:R-:W-:Y:S01]  /*2730*/  USHF.R.U32.HI UR5, URZ, 0x4, UR5 ;  /* 0x00000004ff057899 */ /* 0x000fe20008011605 */
[----:B------:R-:W-:Y:S01]  /*2740*/  SHF.R.S32.HI R4, RZ, 0x5, R4 ;  /* 0x00000005ff047819 */ /* 0x000fe20000011404 */
[----:B------:R-:W-:Y:S01]  /*2750*/  USHF.R.U32.HI UR4, URZ, 0x4, UR4 ;  /* 0x00000004ff047899 */ /* 0x000fe20008011604 */
[----:B------:R-:W-:Y:S01]  /*2760*/  IMAD.MOV.U32 R5, RZ, RZ, RZ ;  /* 0x000000ffff057224 */ /* 0x000fe200078e00ff */
[----:B------:R-:W-:Y:S01]  /*2770*/  SHF.R.S32.HI R70, RZ, 0x1f, R7 ;  /* 0x0000001fff467819 */ /* 0x000fe20000011407 */
[----:B------:R-:W-:Y:S01]  /*2780*/  UMOV UR13, UR10 ;  /* 0x0000000a000d7c82 */ /* 0x000fe20008000000 */
[----:B------:R-:W-:Y:S01]  /*2790*/  VIMNMX R4, PT, PT, R4, 0x2, !PT ;  /* 0x0000000204047848 */ /* 0x000fe20007fe0100 */
[----:B------:R-:W-:Y:S01]  /*27a0*/  USGXT.U32 UR10, UR5, 0xe ;  /* 0x0000000e050a789a */ /* 0x000fe20008000000 */
[----:B------:R-:W-:Y:S01]  /*27b0*/  SHF.R.S32.HI R6, RZ, 0x1f, R69 ;  /* 0x0000001fff067819 */ /* 0x000fe20000011445 */
[----:B------:R-:W-:-:S02]  /*27c0*/  USGXT.U32 UR8, UR4, 0xe ;  /* 0x0000000e0408789a */ /* 0x000fc40008000000 */
[----:B------:R-:W-:Y:S01]  /*27d0*/  VIADD R71, R4, 0xffffffff ;  /* 0xffffffff04477836 */ /* 0x000fe20000000000 */
[----:B------:R-:W-:Y:S01]  /*27e0*/  UMOV UR14, 0x1 ;  /* 0x00000001000e7882 */ /* 0x000fe20000000000 */
[----:B------:R-:W-:-:S08]  /*27f0*/  UMOV UR5, URZ ;  /* 0x000000ff00057c82 */ /* 0x000fd00008000000 */
.L_x_10:
[----:B------:R-:W-:Y:S01]  /*2800*/  IADD3 R46, P3, PT, R69, R46, RZ ;  /* 0x0000002e452e7210 */ /* 0x000fe20007f7e0ff */
[----:B------:R-:W-:Y:S01]  /*2810*/  IMAD.U32 R5, R5, -0x80000000, RZ ;  /* 0x8000000005057824 */ /* 0x000fe200078e00ff */
[C---:B------:R-:W-:Y:S02]  /*2820*/  IADD3 R63, P5, PT, R69.reuse, R63, RZ ;  /* 0x0000003f453f7210 */ /* 0x040fe40007fbe0ff */
[C---:B------:R-:W-:Y:S01]  /*2830*/  IADD3 R65, P6, PT, R69.reuse, R65, RZ ;  /* 0x0000004145417210 */ /* 0x040fe20007fde0ff */
[C---:B------:R-:W-:Y:S01]  /*2840*/  IMAD.X R55, R6.reuse, 0x1, R55, P3 ;  /* 0x0000000106377824 */ /* 0x040fe200018e0637 */
        /* <DEDUP_REMOVED lines=12> */
[----:B------:R-:W0:Y:S01]  /*2910*/  SYNCS.PHASECHK.TRANS64.TRYWAIT P3, [UR13], R5 ;  /* 0x00000005ff0075a7 */ /* 0x000e22000806110d */
[C---:B------:R-:W-:Y:S01]  /*2920*/  IMAD.X R51, R6.reuse, 0x1, R51, P4 ;  /* 0x0000000106337824 */ /* 0x040fe200020e0633 */
[C---:B------:R-:W-:Y:S01]  /*2930*/  IADD3 R32, P6, PT, R69.reuse, R32, RZ ;  /* 0x0000002045207210 */ /* 0x040fe20007fde0ff */
[----:B------:R-:W-:Y:S01]  /*2940*/  IMAD.X R29, R6, 0x1, R29, P5 ;  /* 0x00000001061d7824 */ /* 0x000fe200028e061d */
[----:B------:R-:W-:-:S02]  /*2950*/  IADD3 R30, P4, PT, R69, R30, RZ ;  /* 0x0000001e451e7210 */ /* 0x000fc40007f9e0ff */
[C---:B------:R-:W-:Y:S01]  /*2960*/  IADD3 R22, P5, PT, R69.reuse, R22, RZ ;  /* 0x0000001645167210 */ /* 0x040fe20007fbe0ff */
[C---:B------:R-:W-:Y:S01]  /*2970*/  IMAD.X R33, R6.reuse, 0x1, R33, P6 ;  /* 0x0000000106217824 */ /* 0x040fe200030e0621 */
[C---:B------:R-:W-:Y:S01]  /*2980*/  IADD3 R26, P6, PT, R69.reuse, R26, RZ ;  /* 0x0000001a451a7210 */ /* 0x040fe20007fde0ff */
[C---:B------:R-:W-:Y:S01]  /*2990*/  IMAD.X R31, R6.reuse, 0x1, R31, P4 ;  /* 0x00000001061f7824 */ /* 0x040fe200020e061f */
[----:B------:R-:W-:Y:S01]  /*29a0*/  IADD3 R24, P4, PT, R69, R24, RZ ;  /* 0x0000001845187210 */ /* 0x000fe20007f9e0ff */
[C---:B------:R-:W-:Y:S01]  /*29b0*/  IMAD.X R23, R6.reuse, 0x1, R23, P5 ;  /* 0x0000000106177824 */ /* 0x040fe200028e0617 */
[----:B------:R-:W-:Y:S01]  /*29c0*/  IADD3 R52, P5, PT, R7, R52, RZ ;  /* 0x0000003407347210 */ /* 0x000fe20007fbe0ff */
[C---:B------:R-:W-:Y:S01]  /*29d0*/  IMAD.X R27, R6.reuse, 0x1, R27, P6 ;  /* 0x00000001061b7824 */ /* 0x040fe200030e061b */
[C---:B------:R-:W-:Y:S01]  /*29e0*/  IADD3 R20, P6, PT, R69.reuse, R20, RZ ;  /* 0x0000001445147210 */ /* 0x040fe20007fde0ff */
[----:B------:R-:W-:Y:S01]  /*29f0*/  IMAD.X R25, R6, 0x1, R25, P4 ;  /* 0x0000000106197824 */ /* 0x000fe200020e0619 */
[----:B------:R-:W-:Y:S01]  /*2a00*/  IADD3 R16, P4, PT, R69, R16, RZ ;  /* 0x0000001045107210 */ /* 0x000fe20007f9e0ff */
[----:B------:R-:W-:Y:S01]  /*2a10*/  IMAD.X R61, R70, 0x1, R61, P5 ;  /* 0x00000001463d7824 */ /* 0x000fe200028e063d */
[C---:B------:R-:W-:Y:S01]  /*2a20*/  IADD3 R18, P5, PT, R7.reuse, R18, RZ ;  /* 0x0000001207127210 */ /* 0x040fe20007fbe0ff */
[C---:B------:R-:W-:Y:S01]  /*2a30*/  IMAD.X R21, R6.reuse, 0x1, R21, P6 ;  /* 0x0000000106157824 */ /* 0x040fe200030e0615 */
[C---:B------:R-:W-:Y:S01]  /*2a40*/  IADD3 R38, P6, PT, R7.reuse, R38, RZ ;  /* 0x0000002607267210 */ /* 0x040fe20007fde0ff */
[----:B------:R-:W-:Y:S01]  /*2a50*/  IMAD.X R17, R6, 0x1, R17, P4 ;  /* 0x0000000106117824 */ /* 0x000fe200020e0611 */
        /* <DEDUP_REMOVED lines=8> */
[----:B------:R-:W-:Y:S01]  /*2ae0*/  IADD3 R10, P5, PT, R7, R10, RZ ;  /* 0x0000000a070a7210 */ /* 0x000fe20007fbe0ff */
[C---:B------:R-:W-:Y:S01]  /*2af0*/  IMAD.X R49, R70.reuse, 0x1, R49, P6 ;  /* 0x0000000146317824 */ /* 0x040fe200030e0631 */
[-C--:B------:R-:W-:Y:S01]  /*2b00*/  ISETP.GE.AND P6, PT, R37, R68.reuse, PT ;  /* 0x000000442500720c */ /* 0x080fe20003fc6270 */
[C---:B------:R-:W-:Y:S01]  /*2b10*/  IMAD.X R13, R70.reuse, 0x1, R13, P4 ;  /* 0x00000001460d7824 */ /* 0x040fe200020e060d */
[----:B------:R-:W-:Y:S01]  /*2b20*/  ISETP.GE.AND P4, PT, R9, R68, PT ;  /* 0x000000440900720c */ /* 0x000fe20003f86270 */
[----:B------:R-:W-:Y:S01]  /*2b30*/  IMAD.X R11, R70, 0x1, R11, P5 ;  /* 0x00000001460b7824 */ /* 0x000fe200028e060b */
[----:B-1----:R-:W-:Y:S01]  /*2b40*/  PRMT R85, RZ, 0x7610, R85 ;  /* 0x00007610ff557816 */ /* 0x002fe20000000055 */
[----:B0-----:R-:W-:Y:S10]  /*2b50*/  @!P3 BRA `(.L_x_8) ;  /* 0x0000002000acb947 */ /* 0x001ff40003800000 */
.L_x_16:
[----:B------:R-:W-:Y:S01]  /*2b60*/  ISETP.GE.AND P3, PT, R15, R68, PT ;  /* 0x000000440f00720c */ /* 0x000fe20003f66270 */
[----:B------:R-:W-:Y:S02]  /*2b70*/  @!P6 IMAD.MOV.U32 R4, RZ, RZ, R10 ;  /* 0x000000ffff04e224 */ /* 0x000fe400078e000a */
[----:B------:R-:W-:Y:S01]  /*2b80*/  @!P6 IMAD.MOV.U32 R5, RZ, RZ, R11 ;  /* 0x000000ffff05e224 */ /* 0x000fe200078e000b */
[----:B------:R-:W-:-:S04]  /*2b90*/  PRMT R87, RZ, 0x7610, R87 ;  /* 0x00007610ff577816 */ /* 0x000fc80000000057 */
[----:B------:R0:W2:Y:S01]  /*2ba0*/  @!P6 LDG.E.U8 R85, desc[UR16][R4.64] ;  /* 0x000000100455e981 */ /* 0x0000a2000c1e1100 */
[----:B------:R-:W-:Y:S02]  /*2bb0*/  PRMT R89, RZ, 0x7610, R89 ;  /* 0x00007610ff597816 */ /* 0x000fe40000000059 */
[----:B------:R-:W-:Y:S01]  /*2bc0*/  ISETP.GE.AND P5, PT, R35, R68, PT ;  /* 0x000000442300720c */ /* 0x000fe20003fa6270 */
[----:B0-----:R-:W-:Y:S02]  /*2bd0*/  @!P4 IMAD.MOV.U32 R4, RZ, RZ, R12 ;  /* 0x000000ffff04c224 */ /* 0x001fe400078e000c */
[----:B------:R-:W-:-:S05]  /*2be0*/  @!P4 IMAD.MOV.U32 R5, RZ, RZ, R13 ;  /* 0x000000ffff05c224 */ /* 0x000fca00078e000d */
[----:B------:R0:W3:Y:S02]  /*2bf0*/  @!P4 LDG.E.U8 R87, desc[UR16][R4.64] ;  /* 0x000000100457c981 */ /* 0x0000e4000c1e1100 */
[----:B0-----:R-:W-:Y:S02]  /*2c00*/  @!P3 IMAD.MOV.U32 R4, RZ, RZ, R18 ;  /* 0x000000ffff04b224 */ /* 0x001fe400078e0012 */
[----:B------:R-:W-:-:S05]  /*2c10*/  @!P3 IMAD.MOV.U32 R5, RZ, RZ, R19 ;  /* 0x000000ffff05b224 */ /* 0x000fca00078e0013 */
[----:B------:R0:W4:Y:S01]  /*2c20*/  @!P3 LDG.E.U8 R89, desc[UR16][R4.64] ;  /* 0x000000100459b981 */ /* 0x000122000c1e1100 */
[-C--:B------:R-:W-:Y:S02]  /*2c30*/  ISETP.GE.AND P3, PT, R54, R68.reuse, PT ;  /* 0x000000443600720c */ /* 0x080fe40003f66270 */
[----:B------:R-:W-:Y:S02]  /*2c40*/  PRMT R81, RZ, 0x7610, R81 ;  /* 0x00007610ff517816 */ /* 0x000fe40000000051 */
[----:B------:R-:W-:Y:S01]  /*2c50*/  ISETP.GE.AND P4, PT, R3, R68, PT ;  /* 0x000000440300720c */ /* 0x000fe20003f86270 */
[----:B0-----:R-:W-:Y:S02]  /*2c60*/  @!P5 IMAD.MOV.U32 R4, RZ, RZ, R38 ;  /* 0x000000ffff04d224 */ /* 0x001fe400078e0026 */
[----:B------:R-:W-:Y:S01]  /*2c70*/  @!P5 IMAD.MOV.U32 R5, RZ, RZ, R47 ;  /* 0x000000ffff05d224 */ /* 0x000fe200078e002f */
[----:B------:R-:W-:-:S04]  /*2c80*/  PRMT R77, RZ, 0x7610, R77 ;  /* 0x00007610ff4d7816 */ /* 0x000fc8000000004d */
[----:B------:R0:W5:Y:S01]  /*2c90*/  @!P5 LDG.E.U8 R81, desc[UR16][R4.64] ;  /* 0x000000100451d981 */ /* 0x000162000c1e1100 */
[----:B------:R-:W-:Y:S01]  /*2ca0*/  PRMT R75, RZ, 0x7610, R75 ;  /* 0x00007610ff4b7816 */ /* 0x000fe2000000004b */
[----:B0-----:R-:W-:Y:S02]  /*2cb0*/  @!P3 IMAD.MOV.U32 R4, RZ, RZ, R48 ;  /* 0x000000ffff04b224 */ /* 0x001fe400078e0030 */
[----:B------:R-:W-:-:S05]  /*2cc0*/  @!P3 IMAD.MOV.U32 R5, RZ, RZ, R57 ;  /* 0x000000ffff05b224 */ /* 0x000fca00078e0039 */
[----:B------:R0:W5:Y:S01]  /*2cd0*/  @!P3 LDG.E.U8 R77, desc[UR16][R4.64] ;  /* 0x00000010044db981 */ /* 0x000162000c1e1100 */
[----:B------:R-:W-:Y:S01]  /*2ce0*/  ISETP.GE.AND P3, PT, R56, R68, PT ;  /* 0x000000443800720c */ /* 0x000fe20003f66270 */
[----:B0-----:R-:W-:Y:S02]  /*2cf0*/  @!P4 IMAD.MOV.U32 R4, RZ, RZ, R40 ;  /* 0x000000ffff04c224 */ /* 0x001fe400078e0028 */
[----:B------:R-:W-:-:S05]  /*2d00*/  @!P4 IMAD.MOV.U32 R5, RZ, RZ, R49 ;  /* 0x000000ffff05c224 */ /* 0x000fca00078e0031 */
[----:B------:R0:W5:Y:S01]  /*2d10*/  @!P4 LDG.E.U8 R75, desc[UR16][R4.64] ;  /* 0x00000010044bc981 */ /* 0x000162000c1e1100 */
[-C--:B------:R-:W-:Y:S02]  /*2d20*/  ISETP.GE.AND P4, PT, R41, R68.reuse, PT ;  /* 0x000000442900720c */ /* 0x080fe40003f86270 */
[----:B------:R-:W-:Y:S02]  /*2d30*/  PRMT R73, RZ, 0x7610, R73 ;  /* 0x00007610ff497816 */ /* 0x000fe40000000049 */
[----:B------:R-:W-:Y:S02]  /*2d40*/  PRMT R79, RZ, 0x7610, R79 ;  /* 0x00007610ff4f7816 */ /* 0x000fe4000000004f */
[----:B------:R-:W-:Y:S01]  /*2d50*/  ISETP.GE.AND P5, PT, R14, R68, PT ;  /* 0x000000440e00720c */ /* 0x000fe20003fa6270 */
[----:B0-----:R-:W-:Y:S02]  /*2d60*/  @!P3 IMAD.MOV.U32 R4, RZ, RZ, R50 ;  /* 0x000000ffff04b224 */ /* 0x001fe400078e0032 */
[----:B------:R-:W-:-:S05]  /*2d70*/  @!P3 IMAD.MOV.U32 R5, RZ, RZ, R59 ;  /* 0x000000ffff05b224 */ /* 0x000fca00078e003b */
[----:B------:R0:W5:Y:S01]  /*2d80*/  @!P3 LDG.E.U8 R73, desc[UR16][R4.64] ;  /* 0x000000100449b981 */ /* 0x000162000c1e1100 */
[----:B------:R-:W-:Y:S01]  /*2d90*/  PRMT R83, RZ, 0x7610, R83 ;  /* 0x00007610ff537816 */ /* 0x000fe20000000053 */
[----:B0-----:R-:W-:Y:S02]  /*2da0*/  @!P4 IMAD.MOV.U32 R4, RZ, RZ, R52 ;  /* 0x000000ffff04c224 */ /* 0x001fe400078e0034 */
[----:B------:R-:W-:-:S05]  /*2db0*/  @!P4 IMAD.MOV.U32 R5, RZ, RZ, R61 ;  /* 0x000000ffff05c224 */ /* 0x000fca00078e003d */
[----:B------:R0:W5:Y:S01]  /*2dc0*/  @!P4 LDG.E.U8 R79, desc[UR16][R4.64] ;  /* 0x00000010044fc981 */ /* 0x000162000c1e1100 */
[----:B------:R-:W-:Y:S01]  /*2dd0*/  PRMT R91, RZ, 0x7610, R91 ;  /* 0x00007610ff5b7816 */ /* 0x000fe2000000005b */
[----:B------:R-:W-:Y:S01]  /*2de0*/  BAR.SYNC.DEFER_BLOCKING 0x0 ;  /* 0x0000000000007b1d */ /* 0x000fe20000010000 */
[----:B0-----:R-:W-:Y:S02]  /*2df0*/  @!P5 IMAD.MOV.U32 R4, RZ, RZ, R16 ;  /* 0x000000ffff04d224 */ /* 0x001fe400078e0010 */
[----:B------:R-:W-:Y:S01]  /*2e00*/  @!P5 IMAD.MOV.U32 R5, RZ, RZ, R17 ;  /* 0x000000ffff05d224 */ /* 0x000fe200078e0011 */
[----:B------:R-:W-:Y:S02]  /*2e10*/  PRMT R93, RZ, 0x7610, R93 ;  /* 0x00007610ff5d7816 */ /* 0x000fe4000000005d */
[----:B------:R-:W-:Y:S02]  /*2e20*/  PRMT R95, RZ, 0x7610, R95 ;  /* 0x00007610ff5f7816 */ /* 0x000fe4000000005f */
[----:B------:R0:W5:Y:S02]  /*2e30*/  @!P5 LDG.E.U8 R83, desc[UR16][R4.64] ;  /* 0x000000100453d981 */ /* 0x000164000c1e1100 */
[----:B0-----:R-:W-:-:S02]  /*2e40*/  @!P5 IMAD.MOV.U32 R4, RZ, RZ, R20 ;  /* 0x000000ffff04d224 */ /* 0x001fc400078e0014 */
[----:B------:R-:W-:-:S05]  /*2e50*/  @!P5 IMAD.MOV.U32 R5, RZ, RZ, R21 ;  /* 0x000000ffff05d224 */ /* 0x000fca00078e0015 */
[----:B------:R0:W5:Y:S02]  /*2e60*/  @!P5 LDG.E.U8 R91, desc[UR16][R4.64] ;  /* 0x00000010045bd981 */ /* 0x000164000c1e1100 */
        /* <DEDUP_REMOVED lines=31> */
[----:B------:R-:W-:Y:S02]  /*3060*/  PRMT R111, RZ, 0x7610, R111 ;  /* 0x00007610ff6f7816 */ /* 0x000fe4000000006f */
[----:B------:R-:W-:Y:S01]  /*3070*/  PRMT R113, RZ, 0x7610, R113 ;  /* 0x00007610ff717816 */ /* 0x000fe20000000071 */
[----:B--2---:R1:W-:Y:S01]  /*3080*/  STS.U8 [R58+UR15+0x2800], R85 ;  /* 0x002800553a007988 */ /* 0x0043e2000800000f */
[----:B0-----:R-:W-:Y:S02]  /*3090*/  @!P5 IMAD.MOV.U32 R4, RZ, RZ, R42 ;  /* 0x000000ffff04d224 */ /* 0x001fe400078e002a */
[----:B------:R-:W-:-:S05]  /*30a0*/  @!P5 IMAD.MOV.U32 R5, RZ, RZ, R51 ;  /* 0x000000ffff05d224 */ /* 0x000fca00078e0033 */
[----:B------:R0:W2:Y:S04]  /*30b0*/  @!P5 LDG.E.U8 R109, desc[UR16][R4.64] ;  /* 0x00000010046dd981 */ /* 0x0000a8000c1e1100 */
[----:B---3--:R3:W-:Y:S01]  /*30c0*/  STS.U8 [R58+UR15+0x2a00], R87 ;  /* 0x002a00573a007988 */ /* 0x0087e2000800000f */
[----:B0-----:R-:W-:Y:S02]  /*30d0*/  @!P5 IMAD.MOV.U32 R4, RZ, RZ, R44 ;  /* 0x000000ffff04d224 */ /* 0x001fe400078e002c */
[----:B------:R-:W-:-:S05]  /*30e0*/  @!P5 IMAD.MOV.U32 R5, RZ, RZ, R53 ;  /* 0x000000ffff05d224 */ /* 0x000fca00078e0035 */
[----:B------:R0:W2:Y:S01]  /*30f0*/  @!P5 LDG.E.U8 R111, desc[UR16][R4.64] ;  /* 0x00000010046fd981 */ /* 0x0000a2000c1e1100 */
[----:B-1----:R-:W-:-:S03]  /*3100*/  PRMT R85, RZ, 0x7610, R85 ;  /* 0x00007610ff557816 */ /* 0x002fc60000000055 */
[----:B----4-:R1:W-:Y:S01]  /*3110*/  STS.U8 [R58+UR15+0x2c00], R89 ;  /* 0x002c00593a007988 */ /* 0x0103e2000800000f */
[----:B0-----:R-:W-:Y:S02]  /*3120*/  @!P5 IMAD.MOV.U32 R4, RZ, RZ, R46 ;  /* 0x000000ffff04d224 */ /* 0x001fe400078e002e */
[----:B------:R-:W-:-:S05]  /*3130*/  @!P5 IMAD.MOV.U32 R5, RZ, RZ, R55 ;  /* 0x000000ffff05d224 */ /* 0x000fca00078e0037 */
[----:B------:R0:W4:Y:S01]  /*3140*/  @!P5 LDG.E.U8 R113, desc[UR16][R4.64] ;  /* 0x000000100471d981 */ /* 0x000122000c1e1100 */
[----:B---3--:R-:W-:-:S03]  /*3150*/  PRMT R87, RZ, 0x7610, R87 ;  /* 0x00007610ff577816 */ /* 0x008fc60000000057 */
[----:B-----5:R3:W-:Y:S01]  /*3160*/  STS.U8 [R58+UR15+0x2e00], R81 ;  /* 0x002e00513a007988 */ /* 0x0207e2000800000f */
[----:B0-----:R-:W-:Y:S02]  /*3170*/  @!P5 IMAD.MOV.U32 R4, RZ, RZ, R63 ;  /* 0x000000ffff04d224 */ /* 0x001fe400078e003f */
[----:B------:R-:W-:-:S05]  /*3180*/  @!P5 IMAD.MOV.U32 R5, RZ, RZ, R60 ;  /* 0x000000ffff05d224 */ /* 0x000fca00078e003c */
[----:B------:R0:W5:Y:S01]  /*3190*/  @!P5 LDG.E.U8 R85, desc[UR16][R4.64] ;  /* 0x000000100455d981 */ /* 0x000162000c1e1100 */
[----:B-1----:R-:W-:-:S03]  /*31a0*/  PRMT R89, RZ, 0x7610, R89 ;  /* 0x00007610ff597816 */ /* 0x002fc60000000059 */
[----:B------:R3:W-:Y:S01]  /*31b0*/  STS.U8 [R66+UR15+0x2900], R77 ;  /* 0x0029004d42007988 */ /* 0x0007e2000800000f */
[----:B0-----:R-:W-:Y:S02]  /*31c0*/  @!P5 IMAD.MOV.U32 R4, RZ, RZ, R67 ;  /* 0x000000ffff04d224 */ /* 0x001fe400078e0043 */
[----:B------:R-:W-:-:S05]  /*31d0*/  @!P5 IMAD.MOV.U32 R5, RZ, RZ, R64 ;  /* 0x000000ffff05d224 */ /* 0x000fca00078e0040 */
[----:B------:R0:W3:Y:S04]  /*31e0*/  @!P5 LDG.E.U8 R87, desc[UR16][R4.64] ;  /* 0x000000100457d981 */ /* 0x0000e8000c1e1100 */
[----:B------:R1:W-:Y:S01]  /*31f0*/  STS.U8 [R66+UR15+0x2b00], R75 ;  /* 0x002b004b42007988 */ /* 0x0003e2000800000f */
[----:B0-----:R-:W-:Y:S02]  /*3200*/  @!P5 IMAD.MOV.U32 R4, RZ, RZ, R65 ;  /* 0x000000ffff04d224 */ /* 0x001fe400078e0041 */
[----:B------:R-:W-:-:S05]  /*3210*/  @!P5 IMAD.MOV.U32 R5, RZ, RZ, R62 ;  /* 0x000000ffff05d224 */ /* 0x000fca00078e003e */
[----:B------:R-:W3:Y:S01]  /*3220*/  @!P5 LDG.E.U8 R89, desc[UR16][R4.64] ;  /* 0x000000100459d981 */ /* 0x000ee2000c1e1100 */
[----:B------:R-:W-:Y:S01]  /*3230*/  ULEA UR13, UR14, UR15, 0x3 ;  /* 0x0000000f0e0d7291 */ /* 0x000fe2000f8e18ff */
[----:B------:R-:W-:Y:S02]  /*3240*/  UMOV UR4, UR5 ;  /* 0x0000000500047c82 */ /* 0x000fe40008000000 */
[----:B------:R1:W-:Y:S01]  /*3250*/  STS.U8 [R66+UR15+0x2d00], R73 ;  /* 0x002d004942007988 */ /* 0x0003e2000800000f */
[----:B------:R-:W-:-:S03]  /*3260*/  UIADD3 UR13, UPT, UPT, UR13, 0x3000, URZ ;  /* 0x000030000d0d7890 */ /* 0x000fc6000fffe0ff */
        /* <DEDUP_REMOVED lines=11> */
[----:B--2---:R1:W-:Y:S04]  /*3320*/  STS.U8 [R58+UR15+0x1a00], R109 ;  /* 0x001a006d3a007988 */ /* 0x0043e8000800000f */
[----:B------:R1:W-:Y:S04]  /*3330*/  STS.U8 [R58+UR15+0x1b00], R111 ;  /* 0x001b006f3a007988 */ /* 0x0003e8000800000f */
[----:B----4-:R1:W-:Y:S04]  /*3340*/  STS.U8 [R58+UR15+0x1c00], R113 ;  /* 0x001c00713a007988 */ /* 0x0103e8000800000f */
[----:B-----5:R1:W-:Y:S04]  /*3350*/  STS.U8 [R58+UR15+0x1d00], R85 ;  /* 0x001d00553a007988 */ /* 0x0203e8000800000f */
[----:B---3--:R1:W-:Y:S04]  /*3360*/  STS.U8 [R58+UR15+0x1e00], R87 ;  /* 0x001e00573a007988 */ /* 0x0083e8000800000f */
[----:B------:R1:W-:Y:S01]  /*3370*/  STS.U8 [R58+UR15+0x1f00], R89 ;  /* 0x001f00593a007988 */ /* 0x0003e2000800000f */
[----:B------:R0:W-:Y:S06]  /*3380*/  MEMBAR.ALL.CTA ;  /* 0x0000000000007992 */ /* 0x0001ec0000008000 */
[----:B0-----:R-:W0:Y:S02]  /*3390*/  FENCE.VIEW.ASYNC.S ;  /* 0x00000000000073c6 */ /* 0x001e240000000000 */
[----:B0-----:R-:W-:Y:S06]  /*33a0*/  BAR.SYNC.DEFER_BLOCKING 0x0 ;  /* 0x0000000000007b1d */ /* 0x001fec0000010000 */
[----:B------:R-:W-:Y:S05]  /*33b0*/  @P0 BRA `(.L_x_9) ;  /* 0x0000000000280947 */ /* 0x000fea0003800000 */
[----:B------:R-:W-:Y:S01]  /*33c0*/  UMOV UR6, UR13 ;  /* 0x0000000d00067c82 */ /* 0x000fe20008000000 */
[----:B------:R-:W-:Y:S01]  /*33d0*/  UMOV UR7, URZ ;  /* 0x000000ff00077c82 */ /* 0x000fe20008000000 */
[----:B------:R-:W-:Y:S01]  /*33e0*/  UMOV UR9, 0x80004020 ;  /* 0x8000402000097882 */ /* 0x000fe20000000000 */
[----:B------:R-:W-:Y:S01]  /*33f0*/  UMOV UR11, 0xc0004010 ;  /* 0xc0004010000b7882 */ /* 0x000fe20000000000 */
[----:B------:R-:W-:Y:S01]  /*3400*/  UMOV UR20, 0x0 ;  /* 0x0000000000147882 */ /* 0x000fe20000000000 */
[----:B------:R-:W-:Y:S01]  /*3410*/  UMOV UR21, 0x4208010 ;  /* 0x0420801000157882 */ /* 0x000fe20000000000 */
[----:B------:R-:W-:Y:S01]  /*3420*/  UMOV UR5, UR6 ;  /* 0x0000000600057c82 */ /* 0x000fe20008000000 */
[----:B------:R0:W-:Y:S01]  /*3430*/  UTCQMMA gdesc[UR8], gdesc[UR10], tmem[UR18], tmem[UR20], idesc[UR21], UPT ;  /* 0x00ff140a080075ea */ /* 0x0001e2000b800312 */
[----:B------:R0:W-:Y:S01]  /*3440*/  UTCBAR [UR5], URZ ;  /* 0x000000ff050073e9 */ /* 0x0001e200080000ff */
[----:B------:R-:W-:Y:S02]  /*3450*/  NOP ;  /* 0x0000000000007918 */ /* 0x000fe40000000000 */
.L_x_9:
[----:B------:R-:W-:Y:S01]  /*3460*/  VIADD R71, R71, 0xffffffff ;  /* 0xffffffff47477836 */ /* 0x000fe20000000000 */
[----:B------:R-:W-:Y:S01]  /*3470*/  UIADD3 UR14, UPT, UPT, UR14, 0x1, URZ ;  /* 0x000000010e0e7890 */ /* 0x000fe2000fffe0ff */
[----:B------:R-:W-:Y:S02]  /*3480*/  IMAD.U32 R5, RZ, RZ, UR4 ;  /* 0x00000004ff057e24 */ /* 0x000fe4000f8e00ff */
[----:B------:R-:W-:Y:S01]  /*3490*/  VIADD R68, R68, 0xffffffe0 ;  /* 0xffffffe044447836 */ /* 0x000fe20000000000 */
[----:B------:R-:W-:Y:S01]  /*34a0*/  ISETP.NE.U32.AND P3, PT, R71, RZ, PT ;  /* 0x000000ff4700720c */ /* 0x000fe20003f65070 */
[----:B------:R-:W-:-:S04]  /*34b0*/  UISETP.GT.AND UP0, UPT, UR14, 0x1, UPT ;  /* 0x000000010e00788c */ /* 0x000fc8000bf04270 */
[----:B0-----:R-:W-:Y:S02]  /*34c0*/  USEL UR5, URZ, 0x1, !UP0 ;  /* 0x00000001ff057887 */ /* 0x001fe4000c000000 */
[----:B------:R-:W-:Y:S02]  /*34d0*/  USEL UR14, UR14, URZ, !UP0 ;  /* 0x000000ff0e0e7287 */ /* 0x000fe4000c000000 */
[----:B------:R-:W-:-:S04]  /*34e0*/  ULOP3.LUT UR5, UR4, UR5, URZ, 0x3c, !UPT ;  /* 0x0000000504057292 */ /* 0x000fc8000f8e3cff */
[----:B------:R-:W-:Y:S08]  /*34f0*/  @P3 BRA `(.L_x_10) ;  /* 0xfffffff000c03947 */ /* 0x000ff0000383ffff */
.L_x_7:
[----:B------:R-:W-:-:S13]  /*3500*/  ISETP.GE.AND P0, PT, R8, 0x20, PT ;  /* 0x000000200800780c */ /* 0x000fda0003f06270 */
[----:B------:R-:W-:Y:S05]  /*3510*/  @!P0 BRA `(.L_x_11) ;  /* 0x0000000000108947 */ /* 0x000fea0003800000 */
[----:B------:R-:W-:-:S06]  /*3520*/  USHF.L.U32 UR4, UR4, 0x1f, URZ ;  /* 0x0000001f04047899 */ /* 0x000fcc00080006ff */
[----:B------:R-:W-:-:S04]  /*3530*/  IMAD.U32 R4, RZ, RZ, UR4 ;  /* 0x00000004ff047e24 */ /* 0x000fc8000f8e00ff */
[----:B------:R-:W0:Y:S02]  /*3540*/  SYNCS.PHASECHK.TRANS64.TRYWAIT P0, [UR13], R4 ;  /* 0x00000004ff0075a7 */ /* 0x000e24000800110d */
[----:B0-----:R-:W-:Y:S05]  /*3550*/  @!P0 BRA `(.L_x_12) ;  /* 0x0000001800388947 */ /* 0x001fea0003800000 */
.L_x_11:
[----:B------:R-:W-:Y:S01]  /*3560*/  BAR.SYNC.DEFER_BLOCKING 0x0 ;  /* 0x0000000000007b1d */ /* 0x000fe20000010000 */
[C---:B------:R-:W-:Y:S01]  /*3570*/  IMAD.SHL.U32 R36, R39.reuse, 0x20, RZ ;  /* 0x0000002027247824 */ /* 0x040fe200078e00ff */
[--C-:B------:R-:W-:Y:S01]  /*3580*/  SHF.R.S32.HI R38, RZ, 0x5, R39.reuse ;  /* 0x00000005ff267819 */ /* 0x100fe20000011427 */
[C---:B------:R-:W-:Y:S01]  /*3590*/  IMAD.SHL.U32 R43, R39.reuse, 0x10, RZ ;  /* 0x00000010272b7824 */ /* 0x040fe200078e00ff */
[----:B------:R-:W-:Y:S01]  /*35a0*/  SHF.R.S32.HI R42, RZ, 0x2, R39 ;  /* 0x00000002ff2a7819 */ /* 0x000fe20000011427 */
[----:B------:R-:W-:Y:S01]  /*35b0*/  IMAD.SHL.U32 R40, R39, 0x4, RZ ;  /* 0x0000000427287824 */ /* 0x000fe200078e00ff */
[----:B------:R-:W-:Y:S01]  /*35c0*/  LOP3.LUT R36, R36, 0x300, RZ, 0xc0, !PT ;  /* 0x0000030024247812 */ /* 0x000fe200078ec0ff */
[----:B------:R-:W0:Y:S01]  /*35d0*/  LDCU UR4, c[0x0][0x3b4] ;  /* 0x00007680ff0477ac */ /* 0x000e220008000800 */
[----:B------:R-:W-:Y:S02]  /*35e0*/  IMAD.IADD R41, R2, 0x1, R41 ;  /* 0x0000000102297824 */ /* 0x000fe400078e0229 */
[----:B------:R-:W-:Y:S01]  /*35f0*/  LOP3.LUT R45, R36, 0x870, R43, 0xf8, !PT ;  /* 0x00000870242d7812 */ /* 0x000fe200078ef82b */
[----:B------:R-:W2:Y:S01]  /*3600*/  LDCU.128 UR8, c[0x0][0x390] ;  /* 0x00007200ff0877ac */ /* 0x000ea20008000c00 */
[----:B------:R-:W-:-:S02]  /*3610*/  LOP3.LUT R43, R43, 0x30, RZ, 0xc0, !PT ;  /* 0x000000302b2b7812 */ /* 0x000fc400078ec0ff */
[----:B------:R-:W-:Y:S01]  /*3620*/  SGXT R36, R38, 0x1 ;  /* 0x000000012624781a */ /* 0x000fe20000000200 */
[----:B------:R-:W-:Y:S01]  /*3630*/  IMAD.SHL.U32 R38, R39, 0x2, RZ ;  /* 0x0000000227267824 */ /* 0x000fe200078e00ff */
[----:B------:R-:W-:Y:S02]  /*3640*/  LOP3.LUT R43, R43, 0x3c0, R40, 0xf8, !PT ;  /* 0x000003c02b2b7812 */ /* 0x000fe400078ef828 */
[----:B------:R-:W-:Y:S02]  /*3650*/  LOP3.LUT R45, R45, 0x1040, R36, 0x78, !PT ;  /* 0x000010402d2d7812 */ /* 0x000fe400078e7824 */
[----:B------:R-:W-:Y:S02]  /*3660*/  SGXT R36, R42, 0x1 ;  /* 0x000000012a24781a */ /* 0x000fe40000000200 */
[----:B------:R-:W-:Y:S01]  /*3670*/  LOP3.LUT R38, R38, 0x80, RZ, 0xc0, !PT ;  /* 0x0000008026267812 */ /* 0x000fe200078ec0ff */
[----:B------:R-:W3:Y:S02]  /*3680*/  @!P2 SYNCS.CCTL.IV [UR15+0x3000] ;  /* 0x00300000ff00a9b1 */ /* 0x000ee4000800000f */
[----:B---3--:R-:W-:Y:S01]  /*3690*/  BAR.SYNC.DEFER_BLOCKING 0x0 ;  /* 0x0000000000007b1d */ /* 0x008fe20000010000 */
[----:B------:R-:W-:-:S02]  /*36a0*/  IADD3 R38, PT, PT, R45, UR15, R38 ;  /* 0x0000000f2d267c10 */ /* 0x000fc4000fffe026 */
[----:B------:R-:W-:Y:S02]  /*36b0*/  LOP3.LUT R36, R43, 0x1040, R36, 0x78, !PT ;  /* 0x000010402b247812 */ /* 0x000fe400078e7824 */
[----:B--2---:R-:W-:Y:S01]  /*36c0*/  ISETP.GE.AND P0, PT, R0, UR10, PT ;  /* 0x0000000a00007c0c */ /* 0x004fe2000bf06270 */
[----:B------:R-:W-:Y:S01]  /*36d0*/  LDTM.16dp32bit_t0_t15.x32 R4, tmem[UR12] ;  /* 0x0000000c000479ee */ /* 0x000fe20008a80000 */
[----:B------:R-:W2:Y:S01]  /*36e0*/  LDTM.16dp32bit_t16_t31.x32 R4, tmem[UR12+0x20] ;  /* 0x0000200c000479ee */ /* 0x000ea20008aa0000 */
[----:B------:R-:W3:Y:S01]  /*36f0*/  @!P2 SYNCS.CCTL.IV [UR15+0x3008] ;  /* 0x00300800ff00a9b1 */ /* 0x000ee2000800000f */
[----:B------:R-:W-:Y:S01]  /*3700*/  NOP ;  /* 0x0000000000007918 */ /* 0x000fe20000000000 */
[----:B--2---:R-:W-:Y:S02]  /*3710*/  F2FP.SATFINITE.E4M3.F32.PACK_AB_MERGE_C R4, R5, R4, RZ ;  /* 0x000000040504723e */ /* 0x004fe400048070ff */
[----:B------:R-:W-:Y:S02]  /*3720*/  F2FP.SATFINITE.E4M3.F32.PACK_AB_MERGE_C R8, R9, R8, RZ ;  /* 0x000000080908723e */ /* 0x000fe400048070ff */
[----:B------:R-:W-:-:S02]  /*3730*/  F2FP.SATFINITE.E4M3.F32.PACK_AB_MERGE_C R12, R13, R12, RZ ;  /* 0x0000000c0d0c723e */ /* 0x000fc400048070ff */
[----:B------:R-:W-:Y:S02]  /*3740*/  F2FP.SATFINITE.E4M3.F32.PACK_AB_MERGE_C R6, R7, R6, RZ ;  /* 0x000000060706723e */ /* 0x000fe400048070ff */
[----:B------:R-:W-:Y:S02]  /*3750*/  F2FP.SATFINITE.E4M3.F32.PACK_AB_MERGE_C R10, R11, R10, RZ ;  /* 0x0000000a0b0a723e */ /* 0x000fe400048070ff */
[----:B------:R-:W-:Y:S02]  /*3760*/  F2FP.SATFINITE.E4M3.F32.PACK_AB_MERGE_C R14, R15, R14, RZ ;  /* 0x0000000e0f0e723e */ /* 0x000fe400048070ff */
[----:B------:R-:W-:Y:S02]  /*3770*/  F2FP.SATFINITE.E4M3.F32.PACK_AB_MERGE_C R20, R21, R20, RZ ;  /* 0x000000141514723e */ /* 0x000fe400048070ff */
[----:B------:R-:W-:Y:S02]  /*3780*/  F2FP.SATFINITE.E4M3.F32.PACK_AB_MERGE_C R24, R25, R24, RZ ;  /* 0x000000181918723e */ /* 0x000fe400048070ff */
[----:B------:R-:W-:-:S02]  /*3790*/  F2FP.SATFINITE.E4M3.F32.PACK_AB_MERGE_C R28, R29, R28, RZ ;  /* 0x0000001c1d1c723e */ /* 0x000fc400048070ff */
[----:B------:R-:W-:Y:S02]  /*37a0*/  F2FP.SATFINITE.E4M3.F32.PACK_AB_MERGE_C R16, R17, R16, RZ ;  /* 0x000000101110723e */ /* 0x000fe400048070ff */
[----:B------:R-:W-:Y:S02]  /*37b0*/  F2FP.SATFINITE.E4M3.F32.PACK_AB_MERGE_C R22, R23, R22, RZ ;  /* 0x000000161716723e */ /* 0x000fe400048070ff */
[----:B------:R-:W-:Y:S02]  /*37c0*/  F2FP.SATFINITE.E4M3.F32.PACK_AB_MERGE_C R26, R27, R26, RZ ;  /* 0x0000001a1b1a723e */ /* 0x000fe400048070ff */
[----:B------:R-:W-:Y:S02]  /*37d0*/  F2FP.SATFINITE.E4M3.F32.PACK_AB_MERGE_C R30, R31, R30, RZ ;  /* 0x0000001e1f1e723e */ /* 0x000fe400048070ff */
[----:B------:R-:W-:Y:S02]  /*37e0*/  F2FP.SATFINITE.E4M3.F32.PACK_AB_MERGE_C R32, R33, R32, RZ ;  /* 0x000000202120723e */ /* 0x000fe400048070ff */
[----:B------:R-:W-:-:S02]  /*37f0*/  LOP3.LUT R17, R4, 0xffff, RZ, 0xc0, !PT ;  /* 0x0000ffff04117812 */ /* 0x000fc400078ec0ff */
[----:B------:R-:W-:Y:S02]  /*3800*/  LOP3.LUT R40, R8, 0xffff, RZ, 0xc0, !PT ;  /* 0x0000ffff08287812 */ /* 0x000fe400078ec0ff */
[----:B------:R-:W-:Y:S02]  /*3810*/  LOP3.LUT R25, R12, 0xffff, RZ, 0xc0, !PT ;  /* 0x0000ffff0c197812 */ /* 0x000fe400078ec0ff */
[----:B------:R-:W-:Y:S02]  /*3820*/  LOP3.LUT R21, R6, 0xffff, RZ, 0xc0, !PT ;  /* 0x0000ffff06157812 */ /* 0x000fe400078ec0ff */
[----:B------:R-:W-:Y:S02]  /*3830*/  LOP3.LUT R42, R10, 0xffff, RZ, 0xc0, !PT ;  /* 0x0000ffff0a2a7812 */ /* 0x000fe400078ec0ff */
[----:B------:R-:W-:Y:S02]  /*3840*/  LOP3.LUT R27, R14, 0xffff, RZ, 0xc0, !PT ;  /* 0x0000ffff0e1b7812 */ /* 0x000fe400078ec0ff */
[----:B------:R-:W-:-:S02]  /*3850*/  LOP3.LUT R20, R20, 0xffff, RZ, 0xc0, !PT ;  /* 0x0000ffff14147812 */ /* 0x000fc400078ec0ff */
[----:B------:R-:W-:Y:S02]  /*3860*/  LOP3.LUT R29, R24, 0xffff, RZ, 0xc0, !PT ;  /* 0x0000ffff181d7812 */ /* 0x000fe400078ec0ff */
[----:B------:R-:W-:Y:S02]  /*3870*/  LOP3.LUT R33, R28, 0xffff, RZ, 0xc0, !PT ;  /* 0x0000ffff1c217812 */ /* 0x000fe400078ec0ff */
[----:B------:R-:W-:Y:S02]  /*3880*/  F2FP.SATFINITE.E4M3.F32.PACK_AB_MERGE_C R34, R35, R34, RZ ;  /* 0x000000222322723e */ /* 0x000fe400048070ff */
[----:B------:R-:W-:Y:S02]  /*3890*/  LOP3.LUT R22, R22, 0xffff, RZ, 0xc0, !PT ;  /* 0x0000ffff16167812 */ /* 0x000fe400078ec0ff */
[----:B------:R-:W-:Y:S02]  /*38a0*/  LOP3.LUT R31, R26, 0xffff, RZ, 0xc0, !PT ;  /* 0x0000ffff1a1f7812 */ /* 0x000fe400078ec0ff */
[----:B------:R-:W-:-:S02]  /*38b0*/  LOP3.LUT R35, R30, 0xffff, RZ, 0xc0, !PT ;  /* 0x0000ffff1e237812 */ /* 0x000fc400078ec0ff */
[----:B------:R-:W-:Y:S02]  /*38c0*/  PRMT R4, R25, 0x3340, R0 ;  /* 0x0000334019047816 */ /* 0x000fe40000000000 */
[----:B------:R-:W-:Y:S02]  /*38d0*/  PRMT R5, R17, 0x3340, R40 ;  /* 0x0000334011057816 */ /* 0x000fe40000000028 */
[--C-:B------:R-:W-:Y:S02]  /*38e0*/  PRMT R6, R27, 0x3340, R0.reuse ;  /* 0x000033401b067816 */ /* 0x100fe40000000000 */
[----:B------:R-:W-:Y:S02]  /*38f0*/  PRMT R8, R33, 0x3340, R0 ;  /* 0x0000334021087816 */ /* 0x000fe40000000000 */
[----:B------:R-:W-:Y:S02]  /*3900*/  PRMT R7, R21, 0x3340, R42 ;  /* 0x0000334015077816 */ /* 0x000fe4000000002a */
[----:B------:R-:W-:-:S02]  /*3910*/  PRMT R9, R20, 0x3340, R29 ;  /* 0x0000334014097816 */ /* 0x000fc4000000001d */
[----:B------:R-:W-:Y:S02]  /*3920*/  F2FP.SATFINITE.E4M3.F32.PACK_AB_MERGE_C R18, R19, R18, RZ ;  /* 0x000000121312723e */ /* 0x000fe400048070ff */
[----:B------:R-:W-:Y:S02]  /*3930*/  PRMT R10, R35, 0x3340, R0 ;  /* 0x00003340230a7816 */ /* 0x000fe40000000000 */
[----:B------:R-:W-:Y:S02]  /*3940*/  PRMT R13, R22, 0x3340, R31 ;  /* 0x00003340160d7816 */ /* 0x000fe4000000001f */
[----:B------:R-:W-:Y:S02]  /*3950*/  PRMT R11, R5, 0x5410, R4 ;  /* 0x00005410050b7816 */ /* 0x000fe40000000004 */
[----:B------:R-:W-:Y:S02]  /*3960*/  PRMT R15, R7, 0x5410, R6 ;  /* 0x00005410070f7816 */ /* 0x000fe40000000006 */
[----:B------:R-:W-:-:S02]  /*3970*/  PRMT R19, R9, 0x5410, R8 ;  /* 0x0000541009137816 */ /* 0x000fc40000000008 */
[----:B------:R-:W-:Y:S02]  /*3980*/  SHF.R.U32.HI R4, RZ, 0x8, R17 ;  /* 0x00000008ff047819 */ /* 0x000fe40000011611 */
[----:B------:R-:W-:Y:S02]  /*3990*/  SHF.R.U32.HI R6, RZ, 0x8, R40 ;  /* 0x00000008ff067819 */ /* 0x000fe40000011628 */
[----:B------:R-:W-:Y:S02]  /*39a0*/  SHF.R.U32.HI R8, RZ, 0x8, R25 ;  /* 0x00000008ff087819 */ /* 0x000fe40000011619 */
[----:B------:R-:W-:Y:S02]  /*39b0*/  SHF.R.U32.HI R5, RZ, 0x8, R21 ;  /* 0x00000008ff057819 */ /* 0x000fe40000011615 */
[----:B------:R-:W-:Y:S02]  /*39c0*/  SHF.R.U32.HI R7, RZ, 0x8, R42 ;  /* 0x00000008ff077819 */ /* 0x000fe4000001162a */
[----:B------:R-:W-:-:S02]  /*39d0*/  SHF.R.U32.HI R9, RZ, 0x8, R27 ;  /* 0x00000008ff097819 */ /* 0x000fc4000001161b */
[----:B------:R-:W-:Y:S02]  /*39e0*/  PRMT R23, R13, 0x5410, R10 ;  /* 0x000054100d177816 */ /* 0x000fe4000000000a */
[----:B------:R-:W-:Y:S02]  /*39f0*/  LOP3.LUT R13, R4, 0xffff, RZ, 0xc0, !PT ;  /* 0x0000ffff040d7812 */ /* 0x000fe400078ec0ff */
[----:B------:R-:W-:Y:S02]  /*3a00*/  LOP3.LUT R6, R6, 0xffff, RZ, 0xc0, !PT ;  /* 0x0000ffff06067812 */ /* 0x000fe400078ec0ff */
[----:B------:R-:W-:Y:S02]  /*3a10*/  LOP3.LUT R8, R8, 0xffff, RZ, 0xc0, !PT ;  /* 0x0000ffff08087812 */ /* 0x000fe400078ec0ff */
[----:B------:R-:W-:Y:S02]  /*3a20*/  LOP3.LUT R4, R5, 0xffff, RZ, 0xc0, !PT ;  /* 0x0000ffff05047812 */ /* 0x000fe400078ec0ff */
[----:B------:R-:W-:-:S02]  /*3a30*/  LOP3.LUT R7, R7, 0xffff, RZ, 0xc0, !PT ;  /* 0x0000ffff07077812 */ /* 0x000fc400078ec0ff */
[----:B------:R-:W-:Y:S02]  /*3a40*/  LOP3.LUT R9, R9, 0xffff, RZ, 0xc0, !PT ;  /* 0x0000ffff09097812 */ /* 0x000fe400078ec0ff */
[----:B------:R-:W-:Y:S02]  /*3a50*/  PRMT R13, R13, 0x3340, R6 ;  /* 0x000033400d0d7816 */ /* 0x000fe40000000006 */
[----:B------:R-:W-:Y:S02]  /*3a60*/  PRMT R10, R8, 0x3340, R1 ;  /* 0x00003340080a7816 */ /* 0x000fe40000000001 */
[----:B------:R-:W-:Y:S02]  /*3a70*/  PRMT R17, R4, 0x3340, R7 ;  /* 0x0000334004117816 */ /* 0x000fe40000000007 */
[----:B------:R-:W-:Y:S02]  /*3a80*/  PRMT R12, R9, 0x3340, R0 ;  /* 0x00003340090c7816 */ /* 0x000fe40000000000 */
[----:B------:R-:W-:-:S02]  /*3a90*/  SHF.R.U32.HI R4, RZ, 0x8, R20 ;  /* 0x00000008ff047819 */ /* 0x000fc40000011614 */
[----:B------:R-:W-:Y:S02]  /*3aa0*/  SHF.R.U32.HI R6, RZ, 0x8, R29 ;  /* 0x00000008ff067819 */ /* 0x000fe4000001161d */
[----:B------:R-:W-:Y:S02]  /*3ab0*/  SHF.R.U32.HI R8, RZ, 0x8, R33 ;  /* 0x00000008ff087819 */ /* 0x000fe40000011621 */
[----:B------:R-:W-:Y:S02]  /*3ac0*/  SHF.R.U32.HI R5, RZ, 0x8, R22 ;  /* 0x00000008ff057819 */ /* 0x000fe40000011616 */
[----:B------:R-:W-:Y:S02]  /*3ad0*/  SHF.R.U32.HI R7, RZ, 0x8, R31 ;  /* 0x00000008ff077819 */ /* 0x000fe4000001161f */
[----:B------:R-:W-:Y:S02]  /*3ae0*/  SHF.R.U32.HI R9, RZ, 0x8, R35 ;  /* 0x00000008ff097819 */ /* 0x000fe40000011623 */
[----:B------:R-:W-:-:S02]  /*3af0*/  LOP3.LUT R21, R4, 0xffff, RZ, 0xc0, !PT ;  /* 0x0000ffff04157812 */ /* 0x000fc400078ec0ff */
[----:B------:R-:W-:Y:S02]  /*3b00*/  LOP3.LUT R6, R6, 0xffff, RZ, 0xc0, !PT ;  /* 0x0000ffff06067812 */ /* 0x000fe400078ec0ff */
[----:B------:R-:W-:Y:S02]  /*3b10*/  LOP3.LUT R8, R8, 0xffff, RZ, 0xc0, !PT ;  /* 0x0000ffff08087812 */ /* 0x000fe400078ec0ff */
[----:B------:R-:W-:Y:S02]  /*3b20*/  LOP3.LUT R9, R9, 0xffff, RZ, 0xc0, !PT ;  /* 0x0000ffff09097812 */ /* 0x000fe400078ec0ff */
[----:B------:R-:W-:Y:S02]  /*3b30*/  LOP3.LUT R7, R7, 0xffff, RZ, 0xc0, !PT ;  /* 0x0000ffff07077812 */ /* 0x000fe400078ec0ff */
[----:B------:R-:W-:Y:S02]  /*3b40*/  LOP3.LUT R14, R5, 0xffff, RZ, 0xc0, !PT ;  /* 0x0000ffff050e7812 */ /* 0x000fe400078ec0ff */
[----:B------:R-:W-:-:S02]  /*3b50*/  PRMT R21, R21, 0x3340, R6 ;  /* 0x0000334015157816 */ /* 0x000fc40000000006 */
[----:B------:R-:W-:Y:S02]  /*3b60*/  PRMT R8, R8, 0x3340, R1 ;  /* 0x0000334008087816 */ /* 0x000fe40000000001 */
[----:B------:R-:W-:Y:S02]  /*3b70*/  PRMT R4, R9, 0x3340, R0 ;  /* 0x0000334009047816 */ /* 0x000fe40000000000 */
[----:B------:R-:W-:Y:S02]  /*3b80*/  PRMT R7, R14, 0x3340, R7 ;  /* 0x000033400e077816 */ /* 0x000fe40000000007 */
[----:B------:R-:W-:Y:S02]  /*3b90*/  PRMT R9, R13, 0x5410, R10 ;  /* 0x000054100d097816 */ /* 0x000fe4000000000a */
[----:B------:R-:W-:Y:S02]  /*3ba0*/  LOP3.LUT R16, R16, 0xffff, RZ, 0xc0, !PT ;  /* 0x0000ffff10107812 */ /* 0x000fe400078ec0ff */
[----:B------:R-:W-:-:S02]  /*3bb0*/  PRMT R17, R17, 0x5410, R12 ;  /* 0x0000541011117816 */ /* 0x000fc4000000000c */
[----:B------:R-:W-:Y:S01]  /*3bc0*/  LOP3.LUT R18, R18, 0xffff, RZ, 0xc0, !PT ;  /* 0x0000ffff12127812 */ /* 0x000fe200078ec0ff */
[----:B------:R-:W2:Y:S01]  /*3bd0*/  LDC R12, c[0x0][0x3b8] ;  /* 0x0000ee00ff0c7b82 */ /* 0x000ea20000000800 */
[----:B------:R-:W-:Y:S02]  /*3be0*/  LOP3.LUT R32, R32, 0xffff, RZ, 0xc0, !PT ;  /* 0x0000ffff20207812 */ /* 0x000fe400078ec0ff */
[----:B------:R-:W-:Y:S02]  /*3bf0*/  PRMT R21, R21, 0x5410, R8 ;  /* 0x0000541015157816 */ /* 0x000fe40000000008 */
[----:B------:R-:W-:Y:S01]  /*3c00*/  PRMT R7, R7, 0x5410, R4 ;  /* 0x0000541007077816 */ /* 0x000fe20000000004 */
[----:B------:R-:W-:Y:S01]  /*3c10*/  IMAD.SHL.U32 R4, R39, 0x80, RZ ;  /* 0x0000008027047824 */ /* 0x000fe200078e00ff */
[----:B------:R-:W-:Y:S02]  /*3c20*/  LOP3.LUT R34, R34, 0xffff, RZ, 0xc0, !PT ;  /* 0x0000ffff22227812 */ /* 0x000fe400078ec0ff */
[----:B------:R-:W-:-:S02]  /*3c30*/  PRMT R8, R11, 0x4210, R16 ;  /* 0x000042100b087816 */ /* 0x000fc40000000010 */
[----:B------:R-:W-:Y:S02]  /*3c40*/  PRMT R9, R9, 0x5210, R16 ;  /* 0x0000521009097816 */ /* 0x000fe40000000010 */
[--C-:B------:R-:W-:Y:S02]  /*3c50*/  PRMT R10, R15, 0x4210, R18.reuse ;  /* 0x000042100f0a7816 */ /* 0x100fe40000000012 */
[----:B------:R-:W-:Y:S02]  /*3c60*/  PRMT R11, R17, 0x5210, R18 ;  /* 0x00005210110b7816 */ /* 0x000fe40000000012 */
[--C-:B------:R-:W-:Y:S02]  /*3c70*/  PRMT R16, R19, 0x4210, R32.reuse ;  /* 0x0000421013107816 */ /* 0x100fe40000000020 */
[----:B------:R-:W-:Y:S01]  /*3c80*/  PRMT R17, R21, 0x5210, R32 ;  /* 0x0000521015117816 */ /* 0x000fe20000000020 */
[----:B---3--:R0:W-:Y:S01]  /*3c90*/  STSM.16.M88.4 [R38], R8 ;  /* 0x0000000826007844 */ /* 0x0081e20000000200 */
[--C-:B------:R-:W-:Y:S01]  /*3ca0*/  PRMT R18, R23, 0x4210, R34.reuse ;  /* 0x0000421017127816 */ /* 0x100fe20000000022 */
[----:B------:R-:W-:Y:S01]  /*3cb0*/  IMAD.IADD R23, R2, 0x1, R3 ;  /* 0x0000000102177824 */ /* 0x000fe200078e0203 */
[----:B------:R-:W-:-:S02]  /*3cc0*/  PRMT R19, R7, 0x5210, R34 ;  /* 0x0000521007137816 */ /* 0x000fc40000000022 */
[----:B------:R-:W-:Y:S02]  /*3cd0*/  LOP3.LUT R5, R4, 0x400, RZ, 0xc0, !PT ;  /* 0x0000040004057812 */ /* 0x000fe400078ec0ff */
[----:B------:R-:W-:Y:S01]  /*3ce0*/  LOP3.LUT R3, R2, R37, RZ, 0xfc, !PT ;  /* 0x0000002502037212 */ /* 0x000fe200078efcff */
[----:B------:R3:W-:Y:S01]  /*3cf0*/  STSM.16.M88.4 [R38+0x400], R16 ;  /* 0x0004001026007844 */ /* 0x0007e20000000200 */
[----:B------:R-:W-:Y:S02]  /*3d00*/  IADD3 R36, PT, PT, R36, UR15, R5 ;  /* 0x0000000f24247c10 */ /* 0x000fe4000fffe005 */
[C---:B------:R-:W-:Y:S01]  /*3d10*/  ISETP.LT.AND P5, PT, R3.reuse, UR11, !P0 ;  /* 0x0000000b03007c0c */ /* 0x040fe2000c7a1270 */
[----:B------:R-:W-:Y:S01]  /*3d20*/  BAR.SYNC.DEFER_BLOCKING 0x0 ;  /* 0x0000000000007b1d */ /* 0x000fe20000010000 */
[----:B--2---:R-:W-:Y:S01]  /*3d30*/  IMAD R13, R3, R12, RZ ;  /* 0x0000000c030d7224 */ /* 0x004fe200078e02ff */
[----:B------:R-:W-:Y:S01]  /*3d40*/  LEA.HI R39, R39, R2, RZ, 0x1a ;  /* 0x0000000227277211 */ /* 0x000fe200078fd0ff */
[----:B0-----:R-:W-:Y:S01]  /*3d50*/  IMAD R8, R0, UR4, RZ ;  /* 0x0000000400087c24 */ /* 0x001fe2000f8e02ff */
[----:B------:R-:W-:-:S02]  /*3d60*/  LOP3.LUT R11, R2, 0x4, R37, 0xfe, !PT ;  /* 0x00000004020b7812 */ /* 0x000fc400078efe25 */
[--C-:B------:R-:W-:Y:S02]  /*3d70*/  LOP3.LUT R27, R2, 0x18, R37.reuse, 0xfe, !PT ;  /* 0x00000018021b7812 */ /* 0x100fe400078efe25 */
[----:B------:R-:W-:Y:S02]  /*3d80*/  IADD3 R0, P2, PT, R8, UR8, RZ ;  /* 0x0000000808007c10 */ /* 0x000fe4000ff5e0ff */
[C---:B------:R-:W-:Y:S01]  /*3d90*/  ISETP.LT.AND P4, PT, R11.reuse, UR11, !P0 ;  /* 0x0000000b0b007c0c */ /* 0x040fe2000c781270 */
[----:B------:R-:W-:Y:S01]  /*3da0*/  IMAD R11, R11, R12, RZ ;  /* 0x0000000c0b0b7224 */ /* 0x000fe200078e02ff */
[C-C-:B------:R-:W-:Y:S02]  /*3db0*/  LOP3.LUT R29, R2.reuse, 0x14, R37.reuse, 0xfe, !PT ;  /* 0x00000014021d7812 */ /* 0x140fe400078efe25 */
[C-C-:B------:R-:W-:Y:S02]  /*3dc0*/  LOP3.LUT R25, R2.reuse, 0x10, R37.reuse, 0xfe, !PT ;  /* 0x0000001002197812 */ /* 0x140fe400078efe25 */
[----:B---3--:R-:W-:-:S02]  /*3dd0*/  LOP3.LUT R17, R2, 0x8, R37, 0xfe, !PT ;  /* 0x0000000802117812 */ /* 0x008fc400078efe25 */
[----:B------:R-:W-:Y:S02]  /*3de0*/  LOP3.LUT R9, R3, 0x78, RZ, 0xfc, !PT ;  /* 0x0000007803097812 */ /* 0x000fe400078efcff */
[----:B------:R-:W-:Y:S01]  /*3df0*/  LEA.HI.X.SX32 R2, R8, UR9, 0x1, P2 ;  /* 0x0000000908027c11 */ /* 0x000fe200090f0eff */
[----:B------:R-:W-:Y:S01]  /*3e00*/  IMAD R15, R17, R12, RZ ;  /* 0x0000000c110f7224 */ /* 0x000fe200078e02ff */
[-C--:B------:R-:W-:Y:S01]  /*3e10*/  IADD3 R8, P3, PT, R13, R0.reuse, RZ ;  /* 0x000000000d087210 */ /* 0x080fe20007f7e0ff */
[----:B------:R-:W0:Y:S01]  /*3e20*/  LDSM.16.M88.4 R4, [R36] ;  /* 0x000000002404783b */ /* 0x000e220000000200 */
[----:B------:R-:W-:Y:S02]  /*3e30*/  ISETP.LT.AND P2, PT, R9, UR11, !P0 ;  /* 0x0000000b09007c0c */ /* 0x000fe4000c741270 */
[----:B------:R-:W-:Y:S02]  /*3e40*/  IADD3 R10, P6, PT, R11, R0, RZ ;  /* 0x000000000b0a7210 */ /* 0x000fe40007fde0ff */
[----:B------:R-:W-:Y:S01]  /*3e50*/  LEA.HI.X.SX32 R9, R13, R2, 0x1, P3 ;  /* 0x000000020d097211 */ /* 0x000fe200018f0eff */
[----:B------:R-:W-:Y:S01]  /*3e60*/  IMAD R13, R12, 0x20, R13 ;  /* 0x000000200c0d7824 */ /* 0x000fe200078e020d */
[----:B------:R-:W-:Y:S01]  /*3e70*/  ISETP.LT.AND P3, PT, R17, UR11, !P0 ;  /* 0x0000000b11007c0c */ /* 0x000fe2000c761270 */
[----:B------:R-:W-:Y:S01]  /*3e80*/  IMAD R17, R23, R12, RZ ;  /* 0x0000000c17117224 */ /* 0x000fe200078e02ff */
[----:B------:R-:W-:-:S02]  /*3e90*/  LEA.HI.X.SX32 R11, R11, R2, 0x1, P6 ;  /* 0x000000020b0b7211 */ /* 0x000fc400030f0eff */
[----:B------:R-:W-:Y:S02]  /*3ea0*/  ISETP.LT.AND P6, PT, R23, UR11, !P0 ;  /* 0x0000000b17007c0c */ /* 0x000fe4000c7c1270 */
[C---:B0-----:R-:W-:Y:S02]  /*3eb0*/  PRMT R19, R4.reuse, 0x7770, RZ ;  /* 0x0000777004137816 */ /* 0x041fe400000000ff */
[C---:B------:R-:W-:Y:S02]  /*3ec0*/  PRMT R21, R4.reuse, 0x7771, RZ ;  /* 0x0000777104157816 */ /* 0x040fe400000000ff */
[----:B------:R-:W-:Y:S01]  /*3ed0*/  PRMT R23, R4, 0x7772, RZ ;  /* 0x0000777204177816 */ /* 0x000fe200000000ff */
[----:B------:R0:W-:Y:S01]  /*3ee0*/  @P5 STG.E.U8 desc[UR16][R8.64], R19 ;  /* 0x0000001308005986 */ /* 0x0001e2000c101110 */
[----:B------:R-:W-:-:S03]  /*3ef0*/  IADD3 R14, P5, PT, R15, R0, RZ ;  /* 0x000000000f0e7210 */ /* 0x000fc60007fbe0ff */
[----:B------:R2:W-:Y:S01]  /*3f00*/  @P4 STG.E.U8 desc[UR16][R10.64], R21 ;  /* 0x000000150a004986 */ /* 0x0005e2000c101110 */
[----:B------:R-:W-:Y:S02]  /*3f10*/  IADD3 R16, P4, PT, R17, R0, RZ ;  /* 0x0000000011107210 */ /* 0x000fe40007f9e0ff */
[-C--:B------:R-:W-:Y:S02]  /*3f20*/  LEA.HI.X.SX32 R15, R15, R2.reuse, 0x1, P5 ;  /* 0x000000020f0f7211 */ /* 0x080fe400028f0eff */
[----:B------:R-:W-:Y:S02]  /*3f30*/  ISETP.LT.AND P5, PT, R25, UR11, !P0 ;  /* 0x0000000b19007c0c */ /* 0x000fe4000c7a1270 */
[----:B------:R-:W-:Y:S01]  /*3f40*/  LEA.HI.X.SX32 R17, R17, R2, 0x1, P4 ;  /* 0x0000000211117211 */ /* 0x000fe200020f0eff */
[-C--:B0-----:R-:W-:Y:S01]  /*3f50*/  IMAD R9, R25, R12.reuse, RZ ;  /* 0x0000000c19097224 */ /* 0x081fe200078e02ff */
[----:B------:R-:W-:Y:S01]  /*3f60*/  PRMT R25, R4, 0x7773, RZ ;  /* 0x0000777304197816 */ /* 0x000fe200000000ff */
[C---:B------:R-:W-:Y:S01]  /*3f70*/  IMAD R19, R29.reuse, R12, RZ ;  /* 0x0000000c1d137224 */ /* 0x040fe200078e02ff */
[----:B------:R0:W-:Y:S01]  /*3f80*/  @P3 STG.E.U8 desc[UR16][R14.64], R23 ;  /* 0x000000170e003986 */ /* 0x0001e2000c101110 */
[----:B------:R-:W-:-:S02]  /*3f90*/  ISETP.LT.AND P3, PT, R29, UR11, !P0 ;  /* 0x0000000b1d007c0c */ /* 0x000fc4000c761270 */
[-C--:B------:R-:W-:Y:S01]  /*3fa0*/  IADD3 R8, P4, PT, R9, R0.reuse, RZ ;  /* 0x0000000009087210 */ /* 0x080fe20007f9e0ff */
[----:B------:R3:W-:Y:S01]  /*3fb0*/  @P6 STG.E.U8 desc[UR16][R16.64], R25 ;  /* 0x0000001910006986 */ /* 0x0007e2000c101110 */
[----:B--2---:R-:W-:Y:S02]  /*3fc0*/  IADD3 R10, P6, PT, R19, R0, RZ ;  /* 0x00000000130a7210 */ /* 0x004fe40007fde0ff */
[----:B------:R-:W-:Y:S02]  /*3fd0*/  LEA.HI.X.SX32 R9, R9, R2, 0x1, P4 ;  /* 0x0000000209097211 */ /* 0x000fe400020f0eff */
[----:B------:R-:W-:Y:S02]  /*3fe0*/  ISETP.LT.AND P4, PT, R27, UR11, !P0 ;  /* 0x0000000b1b007c0c */ /* 0x000fe4000c781270 */
[----:B------:R-:W-:Y:S01]  /*3ff0*/  PRMT R21, R5, 0x7770, RZ ;  /* 0x0000777005157816 */ /* 0x000fe200000000ff */
[----:B0-----:R-:W-:Y:S01]  /*4000*/  IMAD R15, R27, R12, RZ ;  /* 0x0000000c1b0f7224 */ /* 0x001fe200078e02ff */
[----:B------:R-:W-:-:S02]  /*4010*/  LEA.HI.X.SX32 R11, R19, R2, 0x1, P6 ;  /* 0x00000002130b7211 */ /* 0x000fc400030f0eff */
[----:B------:R-:W-:Y:S01]  /*4020*/  PRMT R19, R5, 0x7771, RZ ;  /* 0x0000777105137816 */ /* 0x000fe200000000ff */
[----:B---3--:R-:W-:Y:S01]  /*4030*/  IMAD R17, R41, R12, RZ ;  /* 0x0000000c29117224 */ /* 0x008fe200078e02ff */
[----:B------:R-:W-:Y:S01]  /*4040*/  IADD3 R14, P6, PT, R15, R0, RZ ;  /* 0x000000000f0e7210 */ /* 0x000fe20007fde0ff */
[----:B------:R0:W-:Y:S01]  /*4050*/  @P5 STG.E.U8 desc[UR16][R8.64], R21 ;  /* 0x0000001508005986 */ /* 0x0001e2000c101110 */
[----:B------:R-:W-:Y:S02]  /*4060*/  LOP3.LUT R4, R3, 0x20, RZ, 0xfc, !PT ;  /* 0x0000002003047812 */ /* 0x000fe400078efcff */
[----:B------:R-:W-:Y:S01]  /*4070*/  LEA.HI.X.SX32 R15, R15, R2, 0x1, P6 ;  /* 0x000000020f0f7211 */ /* 0x000fe200030f0eff */
[----:B------:R2:W-:Y:S01]  /*4080*/  @P3 STG.E.U8 desc[UR16][R10.64], R19 ;  /* 0x000000130a003986 */ /* 0x0005e2000c101110 */
[----:B------:R-:W-:Y:S02]  /*4090*/  ISETP.LT.AND P3, PT, R41, UR11, !P0 ;  /* 0x0000000b29007c0c */ /* 0x000fe4000c761270 */
[----:B------:R-:W-:-:S02]  /*40a0*/  PRMT R23, R5, 0x7772, RZ ;  /* 0x0000777205177816 */ /* 0x000fc400000000ff */
[----:B------:R-:W-:Y:S02]  /*40b0*/  ISETP.LT.AND P5, PT, R4, UR11, !P0 ;  /* 0x0000000b04007c0c */ /* 0x000fe4000c7a1270 */
[----:B------:R-:W-:Y:S01]  /*40c0*/  LOP3.LUT R4, R3, 0x24, RZ, 0xfc, !PT ;  /* 0x0000002403047812 */ /* 0x000fe200078efcff */
[----:B------:R3:W-:Y:S01]  /*40d0*/  @P4 STG.E.U8 desc[UR16][R14.64], R23 ;  /* 0x000000170e004986 */ /* 0x0007e2000c101110 */
[C---:B------:R-:W-:Y:S01]  /*40e0*/  IADD3 R16, P6, PT, R17.reuse, R0, RZ ;  /* 0x0000000011107210 */ /* 0x040fe20007fde0ff */
[----:B0-----:R-:W-:Y:S01]  /*40f0*/  IMAD R9, R12, 0x4, R13 ;  /* 0x000000040c097824 */ /* 0x001fe200078e020d */
[----:B------:R-:W-:Y:S02]  /*4100*/  ISETP.LT.AND P4, PT, R4, UR11, !P0 ;  /* 0x0000000b04007c0c */ /* 0x000fe4000c781270 */
[----:B------:R-:W-:Y:S01]  /*4110*/  LEA.HI.X.SX32 R17, R17, R2, 0x1, P6 ;  /* 0x0000000211117211 */ /* 0x000fe200030f0eff */
[----:B--2---:R-:W-:Y:S01]  /*4120*/  IMAD R11, R12, 0x4, R9 ;  /* 0x000000040c0b7824 */ /* 0x004fe200078e0209 */
[----:B------:R-:W-:-:S02]  /*4130*/  IADD3 R4, P6, PT, R13, R0, RZ ;  /* 0x000000000d047210 */ /* 0x000fc40007fde0ff */
[----:B------:R-:W-:Y:S02]  /*4140*/  PRMT R21, R5, 0x7773, RZ ;  /* 0x0000777305157816 */ /* 0x000fe400000000ff */
[----:B------:R-:W-:Y:S02]  /*4150*/  LOP3.LUT R8, R3, 0x28, RZ, 0xfc, !PT ;  /* 0x0000002803087812 */ /* 0x000fe400078efcff */
[----:B------:R-:W-:Y:S01]  /*4160*/  LEA.HI.X.SX32 R5, R13, R2, 0x1, P6 ;  /* 0x000000020d057211 */ /* 0x000fe200030f0eff */
[----:B------:R-:W-:Y:S01]  /*4170*/  @P3 STG.E.U8 desc[UR16][R16.64], R21 ;  /* 0x0000001510003986 */ /* 0x000fe2000c101110 */
[----:B------:R-:W-:Y:S02]  /*4180*/  PRMT R13, R6, 0x7770, RZ ;  /* 0x00007770060d7816 */ /* 0x000fe400000000ff */
[----:B------:R-:W-:Y:S02]  /*4190*/  ISETP.LT.AND P6, PT, R8, UR11, !P0 ;  /* 0x0000000b08007c0c */ /* 0x000fe4000c7c1270 */
[----:B---3--:R-:W-:Y:S01]  /*41a0*/  IADD3 R14, P3, PT, R9, R0, RZ ;  /* 0x00000000090e7210 */ /* 0x008fe20007f7e0ff */
[----:B------:R0:W-:Y:S01]  /*41b0*/  @P5 STG.E.U8 desc[UR16][R4.64], R13 ;  /* 0x0000000d04005986 */ /* 0x0001e2000c101110 */
[----:B------:R-:W-:-:S02]  /*41c0*/  LOP3.LUT R8, R3, 0x34, RZ, 0xfc, !PT ;  /* 0x0000003403087812 */ /* 0x000fc400078efcff */
[----:B------:R-:W-:Y:S01]  /*41d0*/  LEA.HI.X.SX32 R15, R9, R2, 0x1, P3 ;  /* 0x00000002090f7211 */ /* 0x000fe200018f0eff */
[----:B------:R-:W-:Y:S01]  /*41e0*/  VIADD R9, R39, 0x2c ;  /* 0x0000002c27097836 */ /* 0x000fe20000000000 */
[----:B------:R-:W-:Y:S02]  /*41f0*/  IADD3 R18, P5, PT, R11, R0, RZ ;  /* 0x000000000b127210 */ /* 0x000fe40007fbe0ff */
[----:B------:R-:W-:Y:S02]  /*4200*/  PRMT R23, R6, 0x7771, RZ ;  /* 0x0000777106177816 */ /* 0x000fe400000000ff */
[----:B------:R-:W-:Y:S02]  /*4210*/  ISETP.LT.AND P3, PT, R8, UR11, !P0 ;  /* 0x0000000b08007c0c */ /* 0x000fe4000c761270 */
[----:B------:R-:W-:Y:S01]  /*4220*/  LOP3.LUT R8, R3, 0x30, RZ, 0xfc, !PT ;  /* 0x0000003003087812 */ /* 0x000fe200078efcff */
[----:B0-----:R-:W-:Y:S01]  /*4230*/  IMAD R5, R9, R12, RZ ;  /* 0x0000000c09057224 */ /* 0x001fe200078e02ff */
[----:B------:R-:W-:Y:S01]  /*4240*/  LEA.HI.X.SX32 R19, R11, R2, 0x1, P5 ;  /* 0x000000020b137211 */ /* 0x000fe200028f0eff */
[----:B------:R0:W-:Y:S01]  /*4250*/  @P4 STG.E.U8 desc[UR16][R14.64], R23 ;  /* 0x000000170e004986 */ /* 0x0001e2000c101110 */
[----:B------:R-:W-:Y:S01]  /*4260*/  PRMT R17, R6, 0x7772, RZ ;  /* 0x0000777206117816 */ /* 0x000fe200000000ff */
[----:B------:R-:W-:Y:S01]  /*4270*/  IMAD R13, R12, 0x8, R11 ;  /* 0x000000080c0d7824 */ /* 0x000fe200078e020b */
[----:B------:R-:W-:-:S02]  /*4280*/  ISETP.LT.AND P4, PT, R9, UR11, !P0 ;  /* 0x0000000b09007c0c */ /* 0x000fc4000c781270 */
[----:B------:R-:W-:Y:S01]  /*4290*/  ISETP.LT.AND P5, PT, R8, UR11, !P0 ;  /* 0x0000000b08007c0c */ /* 0x000fe2000c7a1270 */
[----:B------:R2:W-:Y:S01]  /*42a0*/  @P6 STG.E.U8 desc[UR16][R18.64], R17 ;  /* 0x0000001112006986 */ /* 0x0005e2000c101110 */
[----:B------:R-:W-:Y:S01]  /*42b0*/  IADD3 R4, P6, PT, R5, R0, RZ ;  /* 0x0000000005047210 */ /* 0x000fe20007fde0ff */
[----:B------:R-:W-:Y:S01]  /*42c0*/  IMAD R21, R12, 0x4, R13 ;  /* 0x000000040c157824 */ /* 0x000fe200078e020d */
[----:B------:R-:W-:Y:S01]  /*42d0*/  PRMT R25, R7, 0x7771, RZ ;  /* 0x0000777107197816 */ /* 0x000fe200000000ff */
[----:B------:R-:W3:Y:S01]  /*42e0*/  LDSM.16.M88.4 R8, [R36+0x800] ;  /* 0x000800002408783b */ /* 0x000ee20000000200 */
[----:B------:R-:W-:Y:S02]  /*42f0*/  LEA.HI.X.SX32 R5, R5, R2, 0x1, P6 ;  /* 0x0000000205057211 */ /* 0x000fe400030f0eff */
[----:B0-----:R-:W-:Y:S02]  /*4300*/  IADD3 R14, P6, PT, R13, R0, RZ ;  /* 0x000000000d0e7210 */ /* 0x001fe40007fde0ff */
[----:B------:R-:W-:-:S02]  /*4310*/  PRMT R23, R6, 0x7773, RZ ;  /* 0x0000777306177816 */ /* 0x000fc400000000ff */
[----:B------:R-:W-:Y:S01]  /*4320*/  LEA.HI.X.SX32 R15, R13, R2, 0x1, P6 ;  /* 0x000000020d0f7211 */ /* 0x000fe200030f0eff */
[----:B--2---:R-:W-:Y:S01]  /*4330*/  VIADD R19, R39, 0x3c ;  /* 0x0000003c27137836 */ /* 0x004fe20000000000 */
[----:B------:R-:W-:Y:S01]  /*4340*/  IADD3 R16, P6, PT, R21, R0, RZ ;  /* 0x0000000015107210 */ /* 0x000fe20007fde0ff */
[----:B------:R0:W-:Y:S01]  /*4350*/  @P4 STG.E.U8 desc[UR16][R4.64], R23 ;  /* 0x0000001704004986 */ /* 0x0001e2000c101110 */
[----:B------:R-:W-:Y:S02]  /*4360*/  LOP3.LUT R6, R3, 0x38, RZ, 0xfc, !PT ;  /* 0x0000003803067812 */ /* 0x000fe400078efcff */
[----:B------:R-:W-:Y:S02]  /*4370*/  PRMT R13, R7, 0x7770, RZ ;  /* 0x00007770070d7816 */ /* 0x000fe400000000ff */
[----:B------:R-:W-:Y:S01]  /*4380*/  LEA.HI.X.SX32 R17, R21, R2, 0x1, P6 ;  /* 0x0000000215117211 */ /* 0x000fe200030f0eff */
[----:B------:R-:W-:Y:S01]  /*4390*/  IMAD R21, R12, 0x4, R21 ;  /* 0x000000040c157824 */ /* 0x000fe200078e0215 */
[----:B------:R-:W-:Y:S01]  /*43a0*/  ISETP.LT.AND P4, PT, R6, UR11, !P0 ;  /* 0x0000000b06007c0c */ /* 0x000fe2000c781270 */
[----:B------:R2:W-:Y:S01]  /*43b0*/  @P5 STG.E.U8 desc[UR16][R14.64], R13 ;  /* 0x0000000d0e005986 */ /* 0x0005e2000c101110 */
[----:B------:R-:W-:-:S02]  /*43c0*/  ISETP.LT.AND P5, PT, R19, UR11, !P0 ;  /* 0x0000000b13007c0c */ /* 0x000fc4000c7a1270 */
[----:B------:R-:W-:Y:S01]  /*43d0*/  LOP3.LUT R6, R3, 0x44, RZ, 0xfc, !PT ;  /* 0x0000004403067812 */ /* 0x000fe200078efcff */
[----:B------:R4:W-:Y:S01]  /*43e0*/  @P3 STG.E.U8 desc[UR16][R16.64], R25 ;  /* 0x0000001910003986 */ /* 0x0009e2000c101110 */
[----:B------:R-:W-:Y:S01]  /*43f0*/  IADD3 R18, P3, PT, R21, R0, RZ ;  /* 0x0000000015127210 */ /* 0x000fe20007f7e0ff */
[----:B0-----:R-:W-:Y:S01]  /*4400*/  IMAD R5, R19, R12, RZ ;  /* 0x0000000c13057224 */ /* 0x001fe200078e02ff */
[----:B------:R-:W-:Y:S02]  /*4410*/  LOP3.LUT R4, R3, 0x40, RZ, 0xfc, !PT ;  /* 0x0000004003047812 */ /* 0x000fe400078efcff */
[----:B------:R-:W-:Y:S01]  /*4420*/  LEA.HI.X.SX32 R19, R21, R2, 0x1, P3 ;  /* 0x0000000215137211 */ /* 0x000fe200018f0eff */
[----:B------:R-:W-:Y:S01]  /*4430*/  IMAD R21, R12, 0x8, R21 ;  /* 0x000000080c157824 */ /* 0x000fe200078e0215 */
[----:B------:R-:W-:Y:S02]  /*4440*/  PRMT R23, R7, 0x7772, RZ ;  /* 0x0000777207177816 */ /* 0x000fe400000000ff */
[----:B------:R-:W-:Y:S01]  /*4450*/  ISETP.LT.AND P3, PT, R4, UR11, !P0 ;  /* 0x0000000b04007c0c */ /* 0x000fe2000c761270 */
[----:B--2---:R-:W-:Y:S01]  /*4460*/  IMAD R13, R12, 0x4, R21 ;  /* 0x000000040c0d7824 */ /* 0x004fe200078e0215 */
[----:B------:R-:W-:Y:S01]  /*4470*/  IADD3 R4, P6, PT, R5, R0, RZ ;  /* 0x0000000005047210 */ /* 0x000fe20007fde0ff */
[----:B------:R0:W-:Y:S01]  /*4480*/  @P4 STG.E.U8 desc[UR16][R18.64], R23 ;  /* 0x0000001712004986 */ /* 0x0001e2000c101110 */
[----:B----4-:R-:W-:Y:S01]  /*4490*/  PRMT R25, R7, 0x7773, RZ ;  /* 0x0000777307197816 */ /* 0x010fe200000000ff */
[----:B------:R-:W-:Y:S01]  /*44a0*/  VIADD R17, R39, 0x4c ;  /* 0x0000004c27117836 */ /* 0x000fe20000000000 */
[----:B------:R-:W-:-:S02]  /*44b0*/  LEA.HI.X.SX32 R5, R5, R2, 0x1, P6 ;  /* 0x0000000205057211 */ /* 0x000fc400030f0eff */
[----:B------:R-:W-:Y:S02]  /*44c0*/  ISETP.LT.AND P4, PT, R6, UR11, !P0 ;  /* 0x0000000b06007c0c */ /* 0x000fe4000c781270 */
[----:B------:R-:W-:Y:S01]  /*44d0*/  IADD3 R6, P6, PT, R21, R0, RZ ;  /* 0x0000000015067210 */ /* 0x000fe20007fde0ff */
[----:B------:R2:W-:Y:S01]  /*44e0*/  @P5 STG.E.U8 desc[UR16][R4.64], R25 ;  /* 0x0000001904005986 */ /* 0x0005e2000c101110 */
[----:B------:R-:W-:Y:S02]  /*44f0*/  LOP3.LUT R14, R3, 0x48, RZ, 0xfc, !PT ;  /* 0x00000048030e7812 */ /* 0x000fe400078efcff */
[----:B------:R-:W-:Y:S01]  /*4500*/  LEA.HI.X.SX32 R7, R21, R2, 0x1, P6 ;  /* 0x0000000215077211 */ /* 0x000fe200030f0eff */
[----:B0-----:R-:W-:Y:S01]  /*4510*/  IMAD R19, R12, 0x4, R13 ;  /* 0x000000040c137824 */ /* 0x001fe200078e020d */
[----:B------:R-:W-:Y:S02]  /*4520*/  ISETP.LT.AND P5, PT, R14, UR11, !P0 ;  /* 0x0000000b0e007c0c */ /* 0x000fe4000c7a1270 */
[----:B------:R-:W-:-:S02]  /*4530*/  IADD3 R14, P6, PT, R13, R0, RZ ;  /* 0x000000000d0e7210 */ /* 0x000fc40007fde0ff */
[C---:B---3--:R-:W-:Y:S02]  /*4540*/  PRMT R21, R8.reuse, 0x7770, RZ ;  /* 0x0000777008157816 */ /* 0x048fe400000000ff */
[----:B------:R-:W-:Y:S01]  /*4550*/  LOP3.LUT R16, R3, 0x50, RZ, 0xfc, !PT ;  /* 0x0000005003107812 */ /* 0x000fe200078efcff */
[----:B--2---:R-:W-:Y:S01]  /*4560*/  IMAD R5, R17, R12, RZ ;  /* 0x0000000c11057224 */ /* 0x004fe200078e02ff */
[----:B------:R-:W-:Y:S01]  /*4570*/  LEA.HI.X.SX32 R15, R13, R2, 0x1, P6 ;  /* 0x000000020d0f7211 */ /* 0x000fe200030f0eff */
[----:B------:R0:W-:Y:S01]  /*4580*/  @P3 STG.E.U8 desc[UR16][R6.64], R21 ;  /* 0x0000001506003986 */ /* 0x0001e2000c101110 */
[----:B------:R-:W-:Y:S01]  /*4590*/  PRMT R13, R8, 0x7771, RZ ;  /* 0x00007771080d7816 */ /* 0x000fe200000000ff */
[----:B------:R-:W-:Y:S01]  /*45a0*/  VIADD R25, R39, 0x6c ;  /* 0x0000006c27197836 */ /* 0x000fe20000000000 */
[----:B------:R-:W-:Y:S02]  /*45b0*/  ISETP.LT.AND P3, PT, R16, UR11, !P0 ;  /* 0x0000000b10007c0c */ /* 0x000fe4000c761270 */
[----:B------:R-:W-:Y:S01]  /*45c0*/  IADD3 R16, P6, PT, R19, R0, RZ ;  /* 0x0000000013107210 */ /* 0x000fe20007fde0ff */
[----:B------:R2:W-:Y:S01]  /*45d0*/  @P4 STG.E.U8 desc[UR16][R14.64], R13 ;  /* 0x0000000d0e004986 */ /* 0x0005e2000c101110 */
[----:B------:R-:W-:-:S02]  /*45e0*/  ISETP.LT.AND P4, PT, R17, UR11, !P0 ;  /* 0x0000000b11007c0c */ /* 0x000fc4000c781270 */
[----:B------:R-:W-:Y:S01]  /*45f0*/  LEA.HI.X.SX32 R17, R19, R2, 0x1, P6 ;  /* 0x0000000213117211 */ /* 0x000fe200030f0eff */
[----:B------:R-:W-:Y:S01]  /*4600*/  IMAD R19, R12, 0x8, R19 ;  /* 0x000000080c137824 */ /* 0x000fe200078e0213 */
[----:B------:R-:W-:Y:S02]  /*4610*/  IADD3 R4, P6, PT, R5, R0, RZ ;  /* 0x0000000005047210 */ /* 0x000fe40007fde0ff */
[----:B0-----:R-:W-:Y:S02]  /*4620*/  PRMT R21, R8, 0x7772, RZ ;  /* 0x0000777208157816 */ /* 0x001fe400000000ff */
[----:B------:R-:W-:Y:S02]  /*4630*/  LOP3.LUT R6, R3, 0x54, RZ, 0xfc, !PT ;  /* 0x0000005403067812 */ /* 0x000fe400078efcff */
[----:B------:R-:W-:Y:S01]  /*4640*/  LEA.HI.X.SX32 R5, R5, R2, 0x1, P6 ;  /* 0x0000000205057211 */ /* 0x000fe200030f0eff */
[----:B------:R0:W-:Y:S01]  /*4650*/  @P5 STG.E.U8 desc[UR16][R16.64], R21 ;  /* 0x0000001510005986 */ /* 0x0001e2000c101110 */
[----:B------:R-:W-:Y:S01]  /*4660*/  ISETP.LT.AND P5, PT, R6, UR11, !P0 ;  /* 0x0000000b06007c0c */ /* 0x000fe2000c7a1270 */
[----:B--2---:R-:W-:Y:S01]  /*4670*/  IMAD R13, R12, 0x4, R19 ;  /* 0x000000040c0d7824 */ /* 0x004fe200078e0213 */
[----:B------:R-:W-:-:S02]  /*4680*/  IADD3 R6, P6, PT, R19, R0, RZ ;  /* 0x0000000013067210 */ /* 0x000fc40007fde0ff */
[----:B------:R-:W-:Y:S02]  /*4690*/  PRMT R23, R8, 0x7773, RZ ;  /* 0x0000777308177816 */ /* 0x000fe400000000ff */
[----:B------:R-:W-:Y:S02]  /*46a0*/  LEA.HI.X.SX32 R7, R19, R2, 0x1, P6 ;  /* 0x0000000213077211 */ /* 0x000fe400030f0eff */
[----:B------:R-:W-:Y:S01]  /*46b0*/  IADD3 R14, P6, PT, R13, R0, RZ ;  /* 0x000000000d0e7210 */ /* 0x000fe20007fde0ff */
[----:B------:R2:W-:Y:S01]  /*46c0*/  @P4 STG.E.U8 desc[UR16][R4.64], R23 ;  /* 0x0000001704004986 */ /* 0x0005e2000c101110 */
[----:B------:R-:W-:Y:S01]  /*46d0*/  PRMT R19, R9, 0x7770, RZ ;  /* 0x0000777009137816 */ /* 0x000fe200000000ff */
[----:B0-----:R-:W-:Y:S01]  /*46e0*/  VIADD R17, R39, 0x5c ;  /* 0x0000005c27117836 */ /* 0x001fe20000000000 */
[----:B------:R-:W-:Y:S01]  /*46f0*/  LOP3.LUT R8, R3, 0x58, RZ, 0xfc, !PT ;  /* 0x0000005803087812 */ /* 0x000fe200078efcff */
[----:B------:R-:W-:Y:S01]  /*4700*/  VIADD R39, R39, 0x7c ;  /* 0x0000007c27277836 */ /* 0x000fe20000000000 */
[----:B------:R-:W-:Y:S01]  /*4710*/  LEA.HI.X.SX32 R15, R13, R2, 0x1, P6 ;  /* 0x000000020d0f7211 */ /* 0x000fe200030f0eff */
[----:B------:R-:W-:Y:S01]  /*4720*/  IMAD R13, R12, 0x4, R13 ;  /* 0x000000040c0d7824 */ /* 0x000fe200078e020d */
[----:B------:R-:W-:Y:S01]  /*4730*/  PRMT R21, R9, 0x7771, RZ ;  /* 0x0000777109157816 */ /* 0x000fe200000000ff */
[----:B------:R0:W-:Y:S01]  /*4740*/  @P3 STG.E.U8 desc[UR16][R6.64], R19 ;  /* 0x0000001306003986 */ /* 0x0001e2000c101110 */
[----:B------:R-:W-:-:S02]  /*4750*/  ISETP.LT.AND P4, PT, R8, UR11, !P0 ;  /* 0x0000000b08007c0c */ /* 0x000fc4000c781270 */
[----:B------:R-:W-:Y:S01]  /*4760*/  ISETP.LT.AND P3, PT, R17, UR11, !P0 ;  /* 0x0000000b11007c0c */ /* 0x000fe2000c761270 */
[----:B------:R3:W-:Y:S01]  /*4770*/  @P5 STG.E.U8 desc[UR16][R14.64], R21 ;  /* 0x000000150e005986 */ /* 0x0007e2000c101110 */
[----:B------:R-:W-:Y:S01]  /*4780*/  IADD3 R16, P5, PT, R13, R0, RZ ;  /* 0x000000000d107210 */ /* 0x000fe20007fbe0ff */
[----:B--2---:R-:W-:Y:S01]  /*4790*/  IMAD R5, R17, R12, RZ ;  /* 0x0000000c11057224 */ /* 0x004fe200078e02ff */
[----:B------:R-:W-:Y:S02]  /*47a0*/  LOP3.LUT R4, R3, 0x60, RZ, 0xfc, !PT ;  /* 0x0000006003047812 */ /* 0x000fe400078efcff */
[----:B------:R-:W-:Y:S01]  /*47b0*/  LEA.HI.X.SX32 R17, R13, R2, 0x1, P5 ;  /* 0x000000020d117211 */ /* 0x000fe200028f0eff */
[----:B------:R-:W-:Y:S01]  /*47c0*/  IMAD R13, R12, 0x8, R13 ;  /* 0x000000080c0d7824 */ /* 0x000fe200078e020d */
[----:B------:R-:W-:Y:S02]  /*47d0*/  ISETP.LT.AND P5, PT, R4, UR11, !P0 ;  /* 0x0000000b04007c0c */ /* 0x000fe4000c7a1270 */
[----:B------:R-:W-:-:S02]  /*47e0*/  PRMT R23, R9, 0x7772, RZ ;  /* 0x0000777209177816 */ /* 0x000fc400000000ff */
[----:B------:R-:W-:Y:S02]  /*47f0*/  IADD3 R4, P6, PT, R5, R0, RZ ;  /* 0x0000000005047210 */ /* 0x000fe40007fde0ff */
[----:B0-----:R-:W-:Y:S01]  /*4800*/  LOP3.LUT R6, R3, 0x64, RZ, 0xfc, !PT ;  /* 0x0000006403067812 */ /* 0x001fe200078efcff */
[----:B------:R-:W-:Y:S01]  /*4810*/  @P4 STG.E.U8 desc[UR16][R16.64], R23 ;  /* 0x0000001710004986 */ /* 0x000fe2000c101110 */
[----:B------:R-:W-:Y:S02]  /*4820*/  LEA.HI.X.SX32 R5, R5, R2, 0x1, P6 ;  /* 0x0000000205057211 */ /* 0x000fe400030f0eff */
[----:B------:R-:W-:Y:S01]  /*4830*/  PRMT R19, R9, 0x7773, RZ ;  /* 0x0000777309137816 */ /* 0x000fe200000000ff */
[----:B------:R-:W-:Y:S01]  /*4840*/  IMAD R9, R12, 0x4, R13 ;  /* 0x000000040c097824 */ /* 0x000fe200078e020d */
[----:B------:R-:W-:Y:S02]  /*4850*/  ISETP.LT.AND P6, PT, R6, UR11, !P0 ;  /* 0x0000000b06007c0c */ /* 0x000fe4000c7c1270 */
[----:B------:R-:W-:Y:S01]  /*4860*/  LOP3.LUT R8, R3, 0x68, RZ, 0xfc, !PT ;  /* 0x0000006803087812 */ /* 0x000fe200078efcff */
[----:B------:R0:W-:Y:S01]  /*4870*/  @P3 STG.E.U8 desc[UR16][R4.64], R19 ;  /* 0x0000001304003986 */ /* 0x0001e2000c101110 */
[----:B------:R-:W-:-:S02]  /*4880*/  IADD3 R6, P4, PT, R13, R0, RZ ;  /* 0x000000000d067210 */ /* 0x000fc40007f9e0ff */
[----:B------:R-:W-:Y:S02]  /*4890*/  ISETP.LT.AND P3, PT, R8, UR11, !P0 ;  /* 0x0000000b08007c0c */ /* 0x000fe4000c761270 */
[----:B------:R-:W-:Y:S01]  /*48a0*/  LEA.HI.X.SX32 R7, R13, R2, 0x1, P4 ;  /* 0x000000020d077211 */ /* 0x000fe200020f0eff */
[----:B------:R-:W-:Y:S01]  /*48b0*/  IMAD R13, R12, 0x4, R9 ;  /* 0x000000040c0d7824 */ /* 0x000fe200078e0209 */
[----:B---3--:R-:W-:Y:S02]  /*48c0*/  PRMT R21, R10, 0x7770, RZ ;  /* 0x000077700a157816 */ /* 0x008fe400000000ff */
[----:B------:R-:W-:Y:S02]  /*48d0*/  IADD3 R8, P4, PT, R9, R0, RZ ;  /* 0x0000000009087210 */ /* 0x000fe40007f9e0ff */
[----:B------:R-:W-:Y:S01]  /*48e0*/  LOP3.LUT R14, R3, 0x70, RZ, 0xfc, !PT ;  /* 0x00000070030e7812 */ /* 0x000fe200078efcff */
[----:B------:R2:W-:Y:S01]  /*48f0*/  @P5 STG.E.U8 desc[UR16][R6.64], R21 ;  /* 0x0000001506005986 */ /* 0x0005e2000c101110 */
[----:B------:R-:W-:Y:S01]  /*4900*/  LEA.HI.X.SX32 R9, R9, R2, 0x1, P4 ;  /* 0x0000000209097211 */ /* 0x000fe200020f0eff */
[-C--:B0-----:R-:W-:Y:S01]  /*4910*/  IMAD R5, R25, R12.reuse, RZ ;  /* 0x0000000c19057224 */ /* 0x081fe200078e02ff */
[----:B------:R-:W-:Y:S01]  /*4920*/  ISETP.LT.AND P4, PT, R14, UR11, !P0 ;  /* 0x0000000b0e007c0c */ /* 0x000fe2000c781270 */
[----:B------:R-:W-:Y:S01]  /*4930*/  IMAD R19, R39, R12, RZ ;  /* 0x0000000c27137224 */ /* 0x000fe200078e02ff */
[----:B------:R-:W-:-:S02]  /*4940*/  IADD3 R14, P5, PT, R13, R0, RZ ;  /* 0x000000000d0e7210 */ /* 0x000fc40007fbe0ff */
[----:B------:R-:W-:Y:S02]  /*4950*/  PRMT R17, R10, 0x7771, RZ ;  /* 0x000077710a117816 */ /* 0x000fe400000000ff */
[----:B------:R-:W-:Y:S01]  /*4960*/  LEA.HI.X.SX32 R15, R13, R2, 0x1, P5 ;  /* 0x000000020d0f7211 */ /* 0x000fe200028f0eff */
[----:B------:R-:W-:Y:S01]  /*4970*/  IMAD R13, R12, 0x8, R13 ;  /* 0x000000080c0d7824 */ /* 0x000fe200078e020d */
[----:B------:R-:W-:Y:S01]  /*4980*/  PRMT R23, R10, 0x7772, RZ ;  /* 0x000077720a177816 */ /* 0x000fe200000000ff */
[----:B------:R0:W-:Y:S01]  /*4990*/  @P6 STG.E.U8 desc[UR16][R8.64], R17 ;  /* 0x0000001108006986 */ /* 0x0001e2000c101110 */
[----:B------:R-:W-:Y:S01]  /*49a0*/  LOP3.LUT R16, R3, 0x74, RZ, 0xfc, !PT ;  /* 0x0000007403107812 */ /* 0x000fe200078efcff */
[----:B------:R-:W-:Y:S01]  /*49b0*/  IMAD R3, R12, 0x4, R13 ;  /* 0x000000040c037824 */ /* 0x000fe200078e020d */
[-C--:B--2---:R-:W-:Y:S01]  /*49c0*/  IADD3 R6, P6, PT, R13, R0.reuse, RZ ;  /* 0x000000000d067210 */ /* 0x084fe20007fde0ff */
[----:B------:R2:W-:Y:S01]  /*49d0*/  @P3 STG.E.U8 desc[UR16][R14.64], R23 ;  /* 0x000000170e003986 */ /* 0x0005e2000c101110 */
[----:B------:R-:W-:-:S02]  /*49e0*/  IADD3 R4, P3, PT, R5, R0, RZ ;  /* 0x0000000005047210 */ /* 0x000fc40007f7e0ff */
[----:B------:R-:W-:Y:S02]  /*49f0*/  ISETP.LT.AND P5, PT, R25, UR11, !P0 ;  /* 0x0000000b19007c0c */ /* 0x000fe4000c7a1270 */
[-C--:B------:R-:W-:Y:S02]  /*4a00*/  LEA.HI.X.SX32 R5, R5, R2.reuse, 0x1, P3 ;  /* 0x0000000205057211 */ /* 0x080fe400018f0eff */
[----:B------:R-:W-:Y:S01]  /*4a10*/  LEA.HI.X.SX32 R7, R13, R2, 0x1, P6 ;  /* 0x000000020d077211 */ /* 0x000fe200030f0eff */
[----:B0-----:R-:W-:Y:S01]  /*4a20*/  IMAD R17, R12, 0x4, R3 ;  /* 0x000000040c117824 */ /* 0x001fe200078e0203 */
[----:B------:R-:W-:Y:S02]  /*4a30*/  IADD3 R8, P3, PT, R3, R0, RZ ;  /* 0x0000000003087210 */ /* 0x000fe40007f7e0ff */
[----:B------:R-:W-:Y:S02]  /*4a40*/  PRMT R21, R11, 0x7771, RZ ;  /* 0x000077710b157816 */ /* 0x000fe400000000ff */
[----:B------:R-:W-:-:S02]  /*4a50*/  LEA.HI.X.SX32 R9, R3, R2, 0x1, P3 ;  /* 0x0000000203097211 */ /* 0x000fc400018f0eff */
[----:B------:R-:W-:Y:S02]  /*4a60*/  ISETP.LT.AND P3, PT, R16, UR11, !P0 ;  /* 0x0000000b10007c0c */ /* 0x000fe4000c761270 */
[----:B------:R-:W-:Y:S02]  /*4a70*/  IADD3 R12, P6, PT, R17, R0, RZ ;  /* 0x00000000110c7210 */ /* 0x000fe40007fde0ff */
[----:B------:R-:W-:Y:S02]  /*4a80*/  ISETP.LT.AND P0, PT, R39, UR11, !P0 ;  /* 0x0000000b27007c0c */ /* 0x000fe4000c701270 */
[----:B------:R-:W-:Y:S02]  /*4a90*/  LEA.HI.X.SX32 R13, R17, R2, 0x1, P6 ;  /* 0x00000002110d7211 */ /* 0x000fe400030f0eff */
[----:B--2---:R-:W-:Y:S02]  /*4aa0*/  IADD3 R14, P6, PT, R19, R0, RZ ;  /* 0x00000000130e7210 */ /* 0x004fe40007fde0ff */
[----:B------:R-:W-:-:S02]  /*4ab0*/  PRMT R3, R10, 0x7773, RZ ;  /* 0x000077730a037816 */ /* 0x000fc400000000ff */
[C---:B------:R-:W-:Y:S02]  /*4ac0*/  PRMT R17, R11.reuse, 0x7770, RZ ;  /* 0x000077700b117816 */ /* 0x040fe400000000ff */
[C---:B------:R-:W-:Y:S01]  /*4ad0*/  PRMT R23, R11.reuse, 0x7772, RZ ;  /* 0x000077720b177816 */ /* 0x040fe200000000ff */
[----:B------:R0:W-:Y:S01]  /*4ae0*/  @P5 STG.E.U8 desc[UR16][R4.64], R3 ;  /* 0x0000000304005986 */ /* 0x0001e2000c101110 */
[----:B------:R-:W-:Y:S02]  /*4af0*/  PRMT R11, R11, 0x7773, RZ ;  /* 0x000077730b0b7816 */ /* 0x000fe400000000ff */
[----:B------:R-:W-:Y:S01]  /*4b00*/  LEA.HI.X.SX32 R15, R19, R2, 0x1, P6 ;  /* 0x00000002130f7211 */ /* 0x000fe200030f0eff */
[----:B------:R0:W-:Y:S04]  /*4b10*/  @P4 STG.E.U8 desc[UR16][R6.64], R17 ;  /* 0x0000001106004986 */ /* 0x0001e8000c101110 */
[----:B------:R0:W-:Y:S04]  /*4b20*/  @P3 STG.E.U8 desc[UR16][R8.64], R21 ;  /* 0x0000001508003986 */ /* 0x0001e8000c101110 */
[----:B------:R0:W-:Y:S04]  /*4b30*/  @P2 STG.E.U8 desc[UR16][R12.64], R23 ;  /* 0x000000170c002986 */ /* 0x0001e8000c101110 */
[----:B------:R0:W-:Y:S01]  /*4b40*/  @P0 STG.E.U8 desc[UR16][R14.64], R11 ;  /* 0x0000000b0e000986 */ /* 0x0001e2000c101110 */
[----:B------:R-:W-:Y:S06]  /*4b50*/  BAR.SYNC.DEFER_BLOCKING 0x0 ;  /* 0x0000000000007b1d */ /* 0x000fec0000010000 */
[----:B------:R-:W-:Y:S05]  /*4b60*/  @P1 BRA `(.L_x_13) ;  /* 0x0000000000a01947 */ /* 0x000fea0003800000 */
[----:B------:R-:W2:Y:S01]  /*4b70*/  S2UR UR5, SR_CgaCtaId ;  /* 0x00000000000579c3 */ /* 0x000ea20000008800 */
[----:B------:R-:W-:Y:S01]  /*4b80*/  NOP ;  /* 0x0000000000007918 */ /* 0x000fe20000000000 */
[----:B------:R-:W-:Y:S01]  /*4b90*/  UMOV UR4, 0x50 ;  /* 0x0000005000047882 */ /* 0x000fe20000000000 */
[----:B------:R-:W-:Y:S02]  /*4ba0*/  IMAD.U32 R0, RZ, RZ, UR18 ;  /* 0x00000012ff007e24 */ /* 0x000fe4000f8e00ff */
[----:B0-----:R-:W-:Y:S02]  /*4bb0*/  IMAD.MOV.U32 R3, RZ, RZ, 0xf ;  /* 0x0000000fff037424 */ /* 0x001fe400078e00ff */
[----:B------:R-:W-:Y:S01]  /*4bc0*/  IMAD.MOV.U32 R7, RZ, RZ, 0x1 ;  /* 0x00000001ff077424 */ /* 0x000fe200078e00ff */
[----:B------:R-:W-:-:S04]  /*4bd0*/  LOP3.LUT R0, R0, 0xffff, RZ, 0xc0, !PT ;  /* 0x0000ffff00007812 */ /* 0x000fc800078ec0ff */
[----:B------:R-:W-:-:S05]  /*4be0*/  SHF.R.U32.HI R0, RZ, 0x5, R0 ;  /* 0x00000005ff007819 */ /* 0x000fca0000011600 */
[----:B------:R-:W-:Y:S01]  /*4bf0*/  VIADD R2, R0, 0x10 ;  /* 0x0000001000027836 */ /* 0x000fe20000000000 */
[----:B------:R-:W-:Y:S01]  /*4c00*/  SHF.L.U32 R0, R3, R0, RZ ;  /* 0x0000000003007219 */ /* 0x000fe200000006ff */
[----:B--2---:R-:W-:-:S03]  /*4c10*/  ULEA UR6, UR5, UR4, 0x18 ;  /* 0x0000000405067291 */ /* 0x004fc6000f8ec0ff */
[----:B------:R-:W-:-:S04]  /*4c20*/  SHF.L.U32 R3, R7, R2, RZ ;  /* 0x0000000207037219 */ /* 0x000fc800000006ff */
[----:B------:R-:W-:Y:S02]  /*4c30*/  LOP3.LUT R0, R3, R0, RZ, 0xfc, !PT ;  /* 0x0000000003007212 */ /* 0x000fe400078efcff */
[----:B------:R-:W0:Y:S02]  /*4c40*/  LDS R5, [UR6] ;  /* 0x00000006ff057984 */ /* 0x000e240008000800 */
[C---:B------:R-:W-:Y:S02]  /*4c50*/  LOP3.LUT R2, R0.reuse, 0xffff, RZ, 0xc0, !PT ;  /* 0x0000ffff00027812 */ /* 0x040fe400078ec0ff */
[----:B0-----:R-:W-:-:S04]  /*4c60*/  LOP3.LUT R3, R0, 0xffff, R5, 0x80, !PT ;  /* 0x0000ffff00037812 */ /* 0x001fc800078e8005 */
[----:B------:R-:W-:-:S13]  /*4c70*/  ISETP.NE.AND P0, PT, R3, R2, PT ;  /* 0x000000020300720c */ /* 0x000fda0003f05270 */
[----:B------:R-:W-:Y:S05]  /*4c80*/  @P0 BRA `(.L_x_14) ;  /* 0x0000000000500947 */ /* 0x000fea0003800000 */
[----:B------:R-:W-:Y:S02]  /*4c90*/  SHF.R.U32.HI R5, RZ, 0x10, R5 ;  /* 0x00000010ff057819 */ /* 0x000fe40000011605 */
[----:B------:R-:W-:-:S04]  /*4ca0*/  SHF.R.U32.HI R2, RZ, 0x10, R0 ;  /* 0x00000010ff027819 */ /* 0x000fc80000011600 */
[----:B------:R-:W-:-:S04]  /*4cb0*/  LOP3.LUT R5, R5, R2, RZ, 0xc0, !PT ;  /* 0x0000000205057212 */ /* 0x000fc800078ec0ff */
[----:B------:R-:W-:-:S13]  /*4cc0*/  ISETP.NE.AND P0, PT, R5, R2, PT ;  /* 0x000000020500720c */ /* 0x000fda0003f05270 */
[----:B------:R-:W-:Y:S05]  /*4cd0*/  @P0 BRA `(.L_x_15) ;  /* 0x0000000000300947 */ /* 0x000fea0003800000 */
[----:B------:R-:W-:Y:S01]  /*4ce0*/  R2UR UR4, R0 ;  /* 0x00000000000472ca */ /* 0x000fe200000e0000 */
[----:B------:R-:W-:Y:S01]  /*4cf0*/  VOTEU.ANY UR5, UPT, PT ;  /* 0x0000000000057886 */ /* 0x000fe200038e0100 */
[----:B------:R-:W0:Y:S01]  /*4d00*/  S2R R0, SR_LANEID ;  /* 0x0000000000007919 */ /* 0x000e220000000000 */
[----:B------:R-:W-:-:S10]  /*4d10*/  UFLO.U32 UR5, UR5 ;  /* 0x00000005000572bd */ /* 0x000fd400080e0000 */
[----:B------:R-:W-:-:S06]  /*4d20*/  ULOP3.LUT UR4, URZ, UR4, URZ, 0x33, !UPT ;  /* 0x00000004ff047292 */ /* 0x000fcc000f8e33ff */
[----:B------:R-:W-:-:S04]  /*4d30*/  IMAD.U32 R2, RZ, RZ, UR4 ;  /* 0x00000004ff027e24 */ /* 0x000fc8000f8e00ff */
[----:B------:R-:W2:Y:S02]  /*4d40*/  REDUX UR7, R2 ;  /* 0x00000000020773c4 */ /* 0x000ea40000000000 */
[----:B------:R3:W-:Y:S01]  /*4d50*/  UTCATOMSWS.AND URZ, UR4 ;  /* 0x0000000400ff79e3 */ /* 0x0007e20008000000 */
[----:B0-----:R-:W-:Y:S01]  /*4d60*/  ISETP.EQ.U32.AND P0, PT, R0, UR5, PT ;  /* 0x0000000500007c0c */ /* 0x001fe2000bf02070 */
[----:B--2---:R-:W-:-:S12]  /*4d70*/  IMAD.U32 R0, RZ, RZ, UR7 ;  /* 0x00000007ff007e24 */ /* 0x004fd8000f8e00ff */
[----:B------:R3:W-:Y:S01]  /*4d80*/  @P0 ATOMS.AND RZ, [UR6], R0 ;  /* 0x00000000ffff098c */ /* 0x0007e2000a800006 */
[----:B------:R-:W-:Y:S05]  /*4d90*/  BRA `(.L_x_13) ;  /* 0x0000000000147947 */ /* 0x000fea0003800000 */
.L_x_15:
[----:B------:R-:W-:-:S07]  /*4da0*/  MOV R2, 0x4dc0 ;  /* 0x00004dc000027802 */ /* 0x000fce0000000f00 */
[----:B-1----:R-:W-:Y:S05]  /*4db0*/  CALL.REL.NOINC `($__internal_0_$__cuda_sm10x_tcgen05_guardrail_trap_col_being_dealloced_not_returned_by_alloc) ;  /* 0x00000000002c7944 */ /* 0x002fea0003c00000 */
[----:B------:R-:W-:Y:S05]  /*4dc0*/  BRA `(.L_x_13) ;  /* 0x0000000000087947 */ /* 0x000fea0003800000 */
.L_x_14:
[----:B------:R-:W-:-:S07]  /*4dd0*/  MOV R2, 0x4df0 ;  /* 0x00004df000027802 */ /* 0x000fce0000000f00 */
[----:B-1----:R-:W-:Y:S05]  /*4de0*/  CALL.REL.NOINC `($__internal_2_$__cuda_sm10x_tcgen05_guardrail_trap_unallocated_columns_being_dealloced) ;  /* 0x0000000000387944 */ /* 0x002fea0003c00000 */
.L_x_13:
[----:B------:R-:W-:Y:S01]  /*4df0*/  NOP ;  /* 0x0000000000007918 */ /* 0x000fe20000000000 */
[----:B---3--:R-:W-:Y:S05]  /*4e00*/  EXIT ;  /* 0x000000000000794d */ /* 0x008fea0003800000 */
.L_x_8:
[----:B------:R-:W0:Y:S02]  /*4e10*/  SYNCS.PHASECHK.TRANS64.TRYWAIT P3, [UR13], R5 ;  /* 0x00000005ff0075a7 */ /* 0x000e24000806110d */
[----:B0-----:R-:W-:Y:S05]  /*4e20*/  @!P3 BRA `(.L_x_8) ;  /* 0xfffffffc00f8b947 */ /* 0x001fea000383ffff */
[----:B------:R-:W-:Y:S05]  /*4e30*/  BRA `(.L_x_16) ;  /* 0xffffffdc00487947 */ /* 0x000fea000383ffff */
.L_x_12:
[----:B------:R-:W0:Y:S02]  /*4e40*/  SYNCS.PHASECHK.TRANS64.TRYWAIT P0, [UR13], R4 ;  /* 0x00000004ff0075a7 */ /* 0x000e24000800110d */
[----:B0-----:R-:W-:Y:S05]  /*4e50*/  @!P0 BRA `(.L_x_12) ;  /* 0xfffffffc00f88947 */ /* 0x001fea000383ffff */
[----:B------:R-:W-:Y:S05]  /*4e60*/  BRA `(.L_x_11) ;  /* 0xffffffe400bc7947 */ /* 0x000fea000383ffff */
        .weak           $__internal_0_$__cuda_sm10x_tcgen05_guardrail_trap_col_being_dealloced_not_returned_by_alloc
        .type           $__internal_0_$__cuda_sm10x_tcgen05_guardrail_trap_col_being_dealloced_not_returned_by_alloc,@function
        .size           $__internal_0_$__cuda_sm10x_tcgen05_guardrail_trap_col_being_dealloced_not_returned_by_alloc,($__internal_1_$__cuda_sm10x_tcgen05_guardrail_trap_phase_invalid_during_alloc - $__internal_0_$__cuda_sm10x_tcgen05_guardrail_trap_col_being_dealloced_not_returned_by_alloc)
$__internal_0_$__cuda_sm10x_tcgen05_guardrail_trap_col_being_dealloced_not_returned_by_alloc:
[----:B------:R-:W-:Y:S05]  /*4e70*/  BPT.TRAP 0x1 ;  /* 0x000000040000795c */ /* 0x000fea0000300000 */
[----:B------:R-:W-:-:S04]  /*4e80*/  IMAD.MOV.U32 R3, RZ, RZ, 0x0 ;  /* 0x00000000ff037424 */ /* 0x000fc800078e00ff */
[----:B------:R-:W-:Y:S05]  /*4e90*/  RET.REL.NODEC R2 `(matmul_kernel) ;  /* 0xffffffb002587950 */ /* 0x000fea0003c3ffff */
        .weak           $__internal_1_$__cuda_sm10x_tcgen05_guardrail_trap_phase_invalid_during_alloc
        .type           $__internal_1_$__cuda_sm10x_tcgen05_guardrail_trap_phase_invalid_during_alloc,@function
        .size           $__internal_1_$__cuda_sm10x_tcgen05_guardrail_trap_phase_invalid_during_alloc,($__internal_2_$__cuda_sm10x_tcgen05_guardrail_trap_unallocated_columns_being_dealloced - $__internal_1_$__cuda_sm10x_tcgen05_guardrail_trap_phase_invalid_during_alloc)
$__internal_1_$__cuda_sm10x_tcgen05_guardrail_trap_phase_invalid_during_alloc:
[----:B------:R-:W-:Y:S05]  /*4ea0*/  BPT.TRAP 0x1 ;  /* 0x000000040000795c */ /* 0x000fea0000300000 */
[----:B------:R-:W-:-:S04]  /*4eb0*/  IMAD.MOV.U32 R3, RZ, RZ, 0x0 ;  /* 0x00000000ff037424 */ /* 0x000fc800078e00ff */
[----:B------:R-:W-:Y:S05]  /*4ec0*/  RET.REL.NODEC R2 `(matmul_kernel) ;  /* 0xffffffb0024c7950 */ /* 0x000fea0003c3ffff */
        .weak           $__internal_2_$__cuda_sm10x_tcgen05_guardrail_trap_unallocated_columns_being_dealloced
        .type           $__internal_2_$__cuda_sm10x_tcgen05_guardrail_trap_unallocated_columns_being_dealloced,@function
        .size           $__internal_2_$__cuda_sm10x_tcgen05_guardrail_trap_unallocated_columns_being_dealloced,(.L_x_20 - $__internal_2_$__cuda_sm10x_tcgen05_guardrail_trap_unallocated_columns_being_dealloced)
$__internal_2_$__cuda_sm10x_tcgen05_guardrail_trap_unallocated_columns_being_dealloced:
[----:B------:R-:W-:Y:S05]  /*4ed0*/  BPT.TRAP 0x1 ;  /* 0x000000040000795c */ /* 0x000fea0000300000 */
[----:B------:R-:W-:-:S04]  /*4ee0*/  IMAD.MOV.U32 R3, RZ, RZ, 0x0 ;  /* 0x00000000ff037424 */ /* 0x000fc800078e00ff */
[----:B------:R-:W-:Y:S05]  /*4ef0*/  RET.REL.NODEC R2 `(matmul_kernel) ;  /* 0xffffffb002407950 */ /* 0x000fea0003c3ffff */
.L_x_17:
[----:B------:R-:W-:-:S00]  /*4f00*/  BRA `(.L_x_17) ;  /* 0xfffffffc00fc7947 */ /* 0x000fc0000383ffff */
[----:B------:R-:W-:-:S00]  /*4f10*/  NOP ;  /* 0x0000000000007918 */ /* 0x000fc00000000000 */
        /* <DEDUP_REMOVED lines=14> */
.L_x_20:


//--------------------- .nv.shared.matmul_kernel  --------------------------
	.section	.nv.shared.matmul_kernel,"aw",@nobits
	.sectionflags	@""
	.align	16
	.zero		1024


//--------------------- .nv.shared.reserved.0     --------------------------
	.section	.nv.shared.reserved.0,"aw",@nobits
	.align	8
	.weak		__nv_reservedSMEM_offset_0_alias
	.size		__nv_reservedSMEM_offset_0_alias, 0, 64
	.other		__nv_reservedSMEM_offset_0_alias,@"STO_CUDA_RESERVED_SHARED STV_DEFAULT"
__nv_reservedSMEM_offset_0_alias:
	.zero		0
.nv.shared.reserved.0:
	.zero		64
	.weak		__nv_reservedSMEM_allocation_phase
	.type		__nv_reservedSMEM_allocation_phase,@object
	.size		__nv_reservedSMEM_allocation_phase,(.L_0 - __nv_reservedSMEM_allocation_phase)
__nv_reservedSMEM_allocation_phase:
	.zero		1
.L_0:
	.zero		7
	.weak		__nv_reservedSMEM_devtool_atexit_pc
	.type		__nv_reservedSMEM_devtool_atexit_pc,@object
	.size		__nv_reservedSMEM_devtool_atexit_pc,(__nv_reservedSMEM_allocation_mask - __nv_reservedSMEM_devtool_atexit_pc)
__nv_reservedSMEM_devtool_atexit_pc:
	.zero		8
	.weak		__nv_reservedSMEM_allocation_mask
	.type		__nv_reservedSMEM_allocation_mask,@object
	.size		__nv_reservedSMEM_allocation_mask,(.L_2 - __nv_reservedSMEM_allocation_mask)
__nv_reservedSMEM_allocation_mask:
	.zero		4
.L_2:


//--------------------- .nv.constant0.matmul_kernel --------------------------
	.section	.nv.constant0.matmul_kernel,"a",@progbits
	.sectionflags	@""
	.align	4
.nv.constant0.matmul_kernel:
	.zero		976


//--------------------- SYMBOLS --------------------------

	.type		.nv.reservedSmem.offset0,@object
	.size		.nv.reservedSmem.offset0,0x4
	.type		.nv.reservedSmem.cap,@object
	.size		.nv.reservedSmem.cap,0x4
